	.target	sm_90a

	.elftype	@"ET_EXEC"


//--------------------- .note.nv.tkinfo           --------------------------
	.section	.note.nv.tkinfo,"",@"SHT_NOTE"
	.sectionflags	@"SHF_NOTE_NV_TKINFO"
	.tkinfo
        /*0018*/ 	.word	0x00000002
        /*0030*/ 	.string	""
        /*0030*/ 	.string	"ptxas"
        /*0030*/ 	.string	"Cuda compilation tools, release 13.0, V13.0.88"
        /*0030*/ 	.string	"Build cuda_13.0.r13.0/compiler.36424714_0"
        /*0030*/ 	.string	"-v  -suppress-debug-info  -lineinfo  -arch sm_90a "



//--------------------- .note.nv.cuinfo           --------------------------
	.section	.note.nv.cuinfo,"",@"SHT_NOTE"
	.sectionflags	@"SHF_NOTE_NV_CUINFO"
        /*0018*/ 	.short	0x0002
        /*001a*/ 	.short	0x005a
        /*001c*/ 	.short	0x0082
	.zero		2


//--------------------- .nv.info                  --------------------------
	.section	.nv.info,"",@"SHT_CUDA_INFO"
	.align	4


	//----- nvinfo : EIATTR_REGCOUNT
	.align		4
        /*0000*/ 	.byte	0x04, 0x2f
        /*0002*/ 	.short	(.L_1 - .L_0)
	.align		4
.L_0:
        /*0004*/ 	.word	index@(matmul_kernel)
        /*0008*/ 	.word	0x000000a8


	//----- nvinfo : EIATTR_FRAME_SIZE
	.align		4
.L_1:
        /*000c*/ 	.byte	0x04, 0x11
        /*000e*/ 	.short	(.L_3 - .L_2)
	.align		4
.L_2:
        /*0010*/ 	.word	index@(matmul_kernel)
        /*0014*/ 	.word	0x00000000


	//----- nvinfo : EIATTR_MIN_STACK_SIZE
	.align		4
.L_3:
        /*0018*/ 	.byte	0x04, 0x12
        /*001a*/ 	.short	(.L_5 - .L_4)
	.align		4
.L_4:
        /*001c*/ 	.word	index@(matmul_kernel)
        /*0020*/ 	.word	0x00000000
.L_5:


//--------------------- .nv.compat                --------------------------
	.section	.nv.compat,"",@"SHT_CUDA_COMPAT_INFO"
	.align	4
        /*0000*/ 	.byte	0x02, 0x09, 0x01, 0x00, 0x02, 0x02, 0x04, 0x00, 0x02, 0x05, 0x05, 0x00, 0x03, 0x07, 0x01, 0x01
        /*0010*/ 	.byte	0x02, 0x03, 0x00, 0x00, 0x02, 0x06, 0x01, 0x00, 0x04, 0x0b, 0x08, 0x00, 0x00, 0x00, 0x00, 0x00
        /*0020*/ 	.byte	0x00, 0x00, 0x00, 0x00


//--------------------- .nv.info.matmul_kernel    --------------------------
	.section	.nv.info.matmul_kernel,"",@"SHT_CUDA_INFO"
	.sectionflags	@""
	.align	4


	//----- nvinfo : EIATTR_CUDA_API_VERSION
	.align		4
        /*0000*/ 	.byte	0x04, 0x37
        /*0002*/ 	.short	(.L_7 - .L_6)
.L_6:
        /*0004*/ 	.word	0x00000082


	//----- nvinfo : EIATTR_KPARAM_INFO
	.align		4
.L_7:
        /*0008*/ 	.byte	0x04, 0x17
        /*000a*/ 	.short	(.L_9 - .L_8)
.L_8:
        /*000c*/ 	.word	0x00000000
        /*0010*/ 	.short	0x000d
        /*0012*/ 	.short	0x0048
        /*0014*/ 	.byte	0x00, 0xf4, 0x21, 0x00


	//----- nvinfo : EIATTR_KPARAM_INFO
	.align		4
.L_9:
        /*0018*/ 	.byte	0x04, 0x17
        /*001a*/ 	.short	(.L_11 - .L_10)
.L_10:
        /*001c*/ 	.word	0x00000000
        /*0020*/ 	.short	0x000c
        /*0022*/ 	.short	0x0040
        /*0024*/ 	.byte	0x00, 0xf4, 0x21, 0x00


	//----- nvinfo : EIATTR_KPARAM_INFO
	.align		4
.L_11:
        /*0028*/ 	.byte	0x04, 0x17
        /*002a*/ 	.short	(.L_13 - .L_12)
.L_12:
        /*002c*/ 	.word	0x00000000
        /*0030*/ 	.short	0x000b
        /*0032*/ 	.short	0x0038
        /*0034*/ 	.byte	0x00, 0xf0, 0x11, 0x00


	//----- nvinfo : EIATTR_KPARAM_INFO
	.align		4
.L_13:
        /*0038*/ 	.byte	0x04, 0x17
        /*003a*/ 	.short	(.L_15 - .L_14)
.L_14:
        /*003c*/ 	.word	0x00000000
        /*0040*/ 	.short	0x000a
        /*0042*/ 	.short	0x0034
        /*0044*/ 	.byte	0x00, 0xf0, 0x11, 0x00


	//----- nvinfo : EIATTR_KPARAM_INFO
	.align		4
.L_15:
        /*0048*/ 	.byte	0x04, 0x17
        /*004a*/ 	.short	(.L_17 - .L_16)
.L_16:
        /*004c*/ 	.word	0x00000000
        /*0050*/ 	.short	0x0009
        /*0052*/ 	.short	0x0030
        /*0054*/ 	.byte	0x00, 0xf0, 0x11, 0x00


	//----- nvinfo : EIATTR_KPARAM_INFO
	.align		4
.L_17:
        /*0058*/ 	.byte	0x04, 0x17
        /*005a*/ 	.short	(.L_19 - .L_18)
.L_18:
        /*005c*/ 	.word	0x00000000
        /*0060*/ 	.short	0x0008
        /*0062*/ 	.short	0x002c
        /*0064*/ 	.byte	0x00, 0xf0, 0x11, 0x00


	//----- nvinfo : EIATTR_KPARAM_INFO
	.align		4
.L_19:
        /*0068*/ 	.byte	0x04, 0x17
        /*006a*/ 	.short	(.L_21 - .L_20)
.L_20:
        /*006c*/ 	.word	0x00000000
        /*0070*/ 	.short	0x0007
        /*0072*/ 	.short	0x0028
        /*0074*/ 	.byte	0x00, 0xf0, 0x11, 0x00


	//----- nvinfo : EIATTR_KPARAM_INFO
	.align		4
.L_21:
        /*0078*/ 	.byte	0x04, 0x17
        /*007a*/ 	.short	(.L_23 - .L_22)
.L_22:
        /*007c*/ 	.word	0x00000000
        /*0080*/ 	.short	0x0006
        /*0082*/ 	.short	0x0024
        /*0084*/ 	.byte	0x00, 0xf0, 0x11, 0x00


	//----- nvinfo : EIATTR_KPARAM_INFO
	.align		4
.L_23:
        /*0088*/ 	.byte	0x04, 0x17
        /*008a*/ 	.short	(.L_25 - .L_24)
.L_24:
        /*008c*/ 	.word	0x00000000
        /*0090*/ 	.short	0x0005
        /*0092*/ 	.short	0x0020
        /*0094*/ 	.byte	0x00, 0xf0, 0x11, 0x00


	//----- nvinfo : EIATTR_KPARAM_INFO
	.align		4
.L_25:
        /*0098*/ 	.byte	0x04, 0x17
        /*009a*/ 	.short	(.L_27 - .L_26)
.L_26:
        /*009c*/ 	.word	0x00000000
        /*00a0*/ 	.short	0x0004
        /*00a2*/ 	.short	0x001c
        /*00a4*/ 	.byte	0x00, 0xf0, 0x11, 0x00


	//----- nvinfo : EIATTR_KPARAM_INFO
	.align		4
.L_27:
        /*00a8*/ 	.byte	0x04, 0x17
        /*00aa*/ 	.short	(.L_29 - .L_28)
.L_28:
        /*00ac*/ 	.word	0x00000000
        /*00b0*/ 	.short	0x0003
        /*00b2*/ 	.short	0x0018
        /*00b4*/ 	.byte	0x00, 0xf0, 0x11, 0x00


	//----- nvinfo : EIATTR_KPARAM_INFO
	.align		4
.L_29:
        /*00b8*/ 	.byte	0x04, 0x17
        /*00ba*/ 	.short	(.L_31 - .L_30)
.L_30:
        /*00bc*/ 	.word	0x00000000
        /*00c0*/ 	.short	0x0002
        /*00c2*/ 	.short	0x0010
        /*00c4*/ 	.byte	0x00, 0xf4, 0x21, 0x00


	//----- nvinfo : EIATTR_KPARAM_INFO
	.align		4
.L_31:
        /*00c8*/ 	.byte	0x04, 0x17
        /*00ca*/ 	.short	(.L_33 - .L_32)
.L_32:
        /*00cc*/ 	.word	0x00000000
        /*00d0*/ 	.short	0x0001
        /*00d2*/ 	.short	0x0008
        /*00d4*/ 	.byte	0x00, 0xf4, 0x21, 0x00


	//----- nvinfo : EIATTR_KPARAM_INFO
	.align		4
.L_33:
        /*00d8*/ 	.byte	0x04, 0x17
        /*00da*/ 	.short	(.L_35 - .L_34)
.L_34:
        /*00dc*/ 	.word	0x00000000
        /*00e0*/ 	.short	0x0000
        /*00e2*/ 	.short	0x0000
        /*00e4*/ 	.byte	0x00, 0xf4, 0x21, 0x00


	//----- nvinfo : EIATTR_SPARSE_MMA_MASK
	.align		4
.L_35:
        /*00e8*/ 	.byte	0x03, 0x50
        /*00ea*/ 	.short	0x0000


	//----- nvinfo : EIATTR_MAXREG_COUNT
	.align		4
        /*00ec*/ 	.byte	0x03, 0x1b
        /*00ee*/ 	.short	0x00ff


	//----- nvinfo : EIATTR_NUM_BARRIERS
	.align		4
        /*00f0*/ 	.byte	0x02, 0x4c
        /*00f2*/ 	.byte	0x01
	.zero		1


	//----- nvinfo : EIATTR_MERCURY_ISA_VERSION
	.align		4
        /*00f4*/ 	.byte	0x03, 0x5f
        /*00f6*/ 	.short	0x0101


	//----- nvinfo : EIATTR_EXIT_INSTR_OFFSETS
	.align		4
        /*00f8*/ 	.byte	0x04, 0x1c
        /*00fa*/ 	.short	(.L_37 - .L_36)


	//   ....[0]....
.L_36:
        /*00fc*/ 	.word	0x000054c0


	//   ....[1]....
        /*0100*/ 	.word	0x000054e0


	//----- nvinfo : EIATTR_REQNTID
	.align		4
.L_37:
        /*0104*/ 	.byte	0x04, 0x10
        /*0106*/ 	.short	(.L_39 - .L_38)
.L_38:
        /*0108*/ 	.word	0x00000080
        /*010c*/ 	.word	0x00000001
        /*0110*/ 	.word	0x00000001


	//----- nvinfo : EIATTR_CBANK_PARAM_SIZE
	.align		4
.L_39:
        /*0114*/ 	.byte	0x03, 0x19
        /*0116*/ 	.short	0x0050


	//----- nvinfo : EIATTR_PARAM_CBANK
	.align		4
        /*0118*/ 	.byte	0x04, 0x0a
        /*011a*/ 	.short	(.L_41 - .L_40)
	.align		4
.L_40:
        /*011c*/ 	.word	index@(.nv.constant0.matmul_kernel)
        /*0120*/ 	.short	0x0210
        /*0122*/ 	.short	0x0050


	//----- nvinfo : EIATTR_SW_WAR
	.align		4
.L_41:
        /*0124*/ 	.byte	0x04, 0x36
        /*0126*/ 	.short	(.L_43 - .L_42)
.L_42:
        /*0128*/ 	.word	0x00000008
.L_43:


//--------------------- .nv.callgraph             --------------------------
	.section	.nv.callgraph,"",@"SHT_CUDA_CALLGRAPH"
	.align	4
	.sectionentsize	8
	.align		4
        /*0000*/ 	.word	0x00000000
	.align		4
        /*0004*/ 	.word	0xffffffff
	.align		4
        /*0008*/ 	.word	0x00000000
	.align		4
        /*000c*/ 	.word	0xfffffffe
	.align		4
        /*0010*/ 	.word	0x00000000
	.align		4
        /*0014*/ 	.word	0xfffffffd
	.align		4
        /*0018*/ 	.word	0x00000000
	.align		4
        /*001c*/ 	.word	0xfffffffc


//--------------------- .text.matmul_kernel       --------------------------
	.section	.text.matmul_kernel,"ax",@progbits
	.align	128
        .global         matmul_kernel
        .type           matmul_kernel,@function
        .size           matmul_kernel,(.L_x_3 - matmul_kernel)
        .other          matmul_kernel,@"STO_CUDA_ENTRY STV_DEFAULT"
matmul_kernel:
.text.matmul_kernel:
[----:B------:R-:W-:Y:S08]  /*0000*/  LDC R1, c[0x0][0x28] ;  /* 0x00000a00ff017b82 */ /* 0x000ff00000000800 */
[----:B------:R-:W1:Y:S01]  /*0010*/  LDC.64 R92, c[0x0][0x228] ;  /* 0x00008a00ff5c7b82 */ /* 0x000e620000000a00 */
[----:B------:R-:W2:Y:S01]  /*0020*/  S2R R5, SR_CTAID.X ;  /* 0x0000000000057919 */ /* 0x000ea20000002500 */
[----:B------:R-:W-:Y:S01]  /*0030*/  ULDC.64 UR8, c[0x0][0x210] ;  /* 0x0000840000087ab9 */ /* 0x000fe20000000a00 */
[----:B------:R-:W-:Y:S01]  /*0040*/  ULDC UR5, c[0x0][0x240] ;  /* 0x0000900000057ab9 */ /* 0x000fe20000000800 */
[----:B------:R-:W-:Y:S01]  /*0050*/  ULDC.64 UR10, c[0x0][0x218] ;  /* 0x00008600000a7ab9 */ /* 0x000fe20000000a00 */
[----:B------:R-:W3:Y:S01]  /*0060*/  S2R R72, SR_TID.X ;  /* 0x0000000000487919 */ /* 0x000ee20000002100 */
[----:B------:R-:W-:Y:S01]  /*0070*/  UMOV UR4, 0x400 ;  /* 0x0000040000047882 */ /* 0x000fe20000000000 */
[----:B------:R-:W-:Y:S01]  /*0080*/  ULDC.64 UR14, c[0x0][0x208] ;  /* 0x00008200000e7ab9 */ /* 0x000fe20000000a00 */
[----:B------:R-:W4:Y:S08]  /*0090*/  LDC.64 R94, c[0x0][0x238] ;  /* 0x00008e00ff5e7b82 */ /* 0x000f300000000a00 */
[----:B------:R-:W5:Y:S01]  /*00a0*/  LDC.64 R132, c[0x0][0x230] ;  /* 0x00008c00ff847b82 */ /* 0x000f620000000a00 */
[----:B-1----:R-:W-:Y:S01]  /*00b0*/  VIADD R0, R93, 0x3f ;  /* 0x0000003f5d007836 */ /* 0x002fe20000000000 */
[----:B------:R-:W-:-:S06]  /*00c0*/  IABS R39, R92 ;  /* 0x0000005c00277213 */ /* 0x000fcc0000000000 */
[----:B------:R-:W1:Y:S01]  /*00d0*/  S2UR UR7, SR_CgaCtaId ;  /* 0x00000000000779c3 */ /* 0x000e620000008800 */
[----:B------:R-:W-:-:S04]  /*00e0*/  SHF.R.S32.HI R3, RZ, 0x1f, R0 ;  /* 0x0000001fff037819 */ /* 0x000fc80000011400 */
[----:B------:R-:W-:Y:S02]  /*00f0*/  LEA.HI R3, R3, R0, RZ, 0x6 ;  /* 0x0000000003037211 */ /* 0x000fe400078f30ff */
[----:B--2---:R-:W-:Y:S02]  /*0100*/  IABS R8, R5 ;  /* 0x0000000500087213 */ /* 0x004fe40000000000 */
[----:B------:R-:W-:Y:S02]  /*0110*/  SHF.R.S32.HI R3, RZ, 0x6, R3 ;  /* 0x00000006ff037819 */ /* 0x000fe40000011403 */
[----:B---3--:R-:W-:Y:S01]  /*0120*/  LOP3.LUT R68, R72, 0x7f, RZ, 0xc0, !PT ;  /* 0x0000007f48447812 */ /* 0x008fe200078ec0ff */
[----:B-----5:R-:W-:Y:S01]  /*0130*/  VIADD R89, R132, 0x1f ;  /* 0x0000001f84597836 */ /* 0x020fe20000000000 */
[----:B------:R-:W-:Y:S01]  /*0140*/  LOP3.LUT R83, R72, 0x3f, RZ, 0xc0, !PT ;  /* 0x0000003f48537812 */ /* 0x000fe200078ec0ff */
[----:B------:R-:W-:Y:S01]  /*0150*/  IMAD.SHL.U32 R4, R3, 0x8, RZ ;  /* 0x0000000803047824 */ /* 0x000fe200078e00ff */
[----:B------:R-:W-:Y:S01]  /*0160*/  SHF.R.U32.HI R81, RZ, 0x6, R72 ;  /* 0x00000006ff517819 */ /* 0x000fe20000011648 */
[----:B------:R-:W-:Y:S01]  /*0170*/  IMAD.SHL.U32 R66, R68, 0x4, RZ ;  /* 0x0000000444427824 */ /* 0x000fe200078e00ff */
[----:B------:R-:W-:Y:S01]  /*0180*/  LOP3.LUT R64, R72, 0x1f, RZ, 0xc0, !PT ;  /* 0x0000001f48407812 */ /* 0x000fe200078ec0ff */
[----:B------:R-:W-:Y:S01]  /*0190*/  VIADD R82, R132, 0xffffffe0 ;  /* 0xffffffe084527836 */ /* 0x000fe20000000000 */
[----:B------:R-:W-:-:S02]  /*01a0*/  IABS R7, R4 ;  /* 0x0000000400077213 */ /* 0x000fc40000000000 */
[----:B------:R-:W-:Y:S01]  /*01b0*/  IABS R10, R4 ;  /* 0x00000004000a7213 */ /* 0x000fe20000000000 */
[----:B----4-:R-:W-:Y:S01]  /*01c0*/  IMAD R126, R64, R95, RZ ;  /* 0x0000005f407e7224 */ /* 0x010fe200078e02ff */
[----:B------:R-:W2:Y:S01]  /*01d0*/  I2F.RP R0, R7 ;  /* 0x0000000700007306 */ /* 0x000ea20000209400 */
[----:B------:R-:W-:Y:S01]  /*01e0*/  SGXT.U32 R81, R81, 0x1 ;  /* 0x000000015151781a */ /* 0x000fe20000000000 */
[----:B-1----:R-:W-:Y:S01]  /*01f0*/  ULEA UR7, UR7, UR4, 0x18 ;  /* 0x0000000407077291 */ /* 0x002fe2000f8ec03f */
[----:B------:R-:W-:Y:S02]  /*0200*/  IMAD.SHL.U32 R62, R126, 0x4, RZ ;  /* 0x000000047e3e7824 */ /* 0x000fe400078e00ff */
[C---:B------:R-:W-:Y:S01]  /*0210*/  LOP3.LUT R67, R81.reuse, 0x4, RZ, 0xfc, !PT ;  /* 0x0000000451437812 */ /* 0x040fe200078efcff */
[C---:B------:R-:W-:Y:S01]  /*0220*/  IMAD R79, R81.reuse, R94, RZ ;  /* 0x0000005e514f7224 */ /* 0x040fe200078e02ff */
[C---:B------:R-:W-:Y:S02]  /*0230*/  LOP3.LUT R69, R81.reuse, 0x2, RZ, 0xfc, !PT ;  /* 0x0000000251457812 */ /* 0x040fe400078efcff */
[C---:B------:R-:W-:Y:S01]  /*0240*/  LOP3.LUT R65, R81.reuse, 0x6, RZ, 0xfc, !PT ;  /* 0x0000000651417812 */ /* 0x040fe200078efcff */
[----:B------:R-:W-:Y:S01]  /*0250*/  IMAD R77, R94, 0x2, R79 ;  /* 0x000000025e4d7824 */ /* 0x000fe200078e024f */
[----:B------:R-:W-:-:S02]  /*0260*/  LOP3.LUT R63, R81, 0x8, RZ, 0xfc, !PT ;  /* 0x00000008513f7812 */ /* 0x000fc400078efcff */
[C---:B------:R-:W-:Y:S01]  /*0270*/  LOP3.LUT R59, R81.reuse, 0xa, RZ, 0xfc, !PT ;  /* 0x0000000a513b7812 */ /* 0x040fe200078efcff */
[C---:B------:R-:W-:Y:S01]  /*0280*/  IMAD R75, R94.reuse, 0x2, R77 ;  /* 0x000000025e4b7824 */ /* 0x040fe200078e024d */
[----:B--2---:R-:W1:Y:S01]  /*0290*/  MUFU.RCP R0, R0 ;  /* 0x0000000000007308 */ /* 0x004e620000001000 */
[----:B------:R-:W-:Y:S02]  /*02a0*/  LOP3.LUT R57, R81, 0xc, RZ, 0xfc, !PT ;  /* 0x0000000c51397812 */ /* 0x000fe400078efcff */
[----:B------:R-:W-:-:S04]  /*02b0*/  IMAD R73, R94, 0x2, R75 ;  /* 0x000000025e497824 */ /* 0x000fc800078e024b */
[----:B------:R-:W-:-:S04]  /*02c0*/  IMAD R71, R94, 0x2, R73 ;  /* 0x000000025e477824 */ /* 0x000fc800078e0249 */
[----:B------:R-:W-:-:S04]  /*02d0*/  IMAD R141, R94, 0x2, R71 ;  /* 0x000000025e8d7824 */ /* 0x000fc800078e0247 */
[----:B------:R-:W-:Y:S02]  /*02e0*/  IMAD R139, R94, 0x2, R141 ;  /* 0x000000025e8b7824 */ /* 0x000fe400078e028d */
[----:B-1----:R-:W-:Y:S02]  /*02f0*/  VIADD R2, R0, 0xffffffe ;  /* 0x0ffffffe00027836 */ /* 0x002fe40000000000 */
[----:B------:R-:W-:Y:S02]  /*0300*/  IMAD.MOV R0, RZ, RZ, -R10 ;  /* 0x000000ffff007224 */ /* 0x000fe400078e0a0a */
[----:B------:R1:W2:Y:S01]  /*0310*/  F2I.FTZ.U32.TRUNC.NTZ R3, R2 ;  /* 0x0000000200037305 */ /* 0x0002a2000021f000 */
[C---:B------:R-:W-:Y:S02]  /*0320*/  IMAD R137, R94.reuse, 0x2, R139 ;  /* 0x000000025e897824 */ /* 0x040fe400078e028b */
[----:B------:R-:W-:Y:S02]  /*0330*/  IMAD.SHL.U32 R61, R141, 0x4, RZ ;  /* 0x000000048d3d7824 */ /* 0x000fe400078e00ff */
[----:B------:R-:W-:-:S02]  /*0340*/  IMAD R135, R94, 0x2, R137 ;  /* 0x000000025e877824 */ /* 0x000fc400078e0289 */
[----:B------:R-:W-:Y:S02]  /*0350*/  IMAD.SHL.U32 R58, R137, 0x4, RZ ;  /* 0x00000004893a7824 */ /* 0x000fe400078e00ff */
[----:B-1----:R-:W-:Y:S02]  /*0360*/  IMAD.MOV.U32 R2, RZ, RZ, RZ ;  /* 0x000000ffff027224 */ /* 0x002fe400078e00ff */
[C---:B------:R-:W-:Y:S02]  /*0370*/  IMAD R131, R94.reuse, 0x2, R135 ;  /* 0x000000025e837824 */ /* 0x040fe400078e0287 */
[----:B------:R-:W-:Y:S02]  /*0380*/  IMAD.SHL.U32 R56, R135, 0x4, RZ ;  /* 0x0000000487387824 */ /* 0x000fe400078e00ff */
[----:B--2---:R-:W-:Y:S02]  /*0390*/  IMAD.MOV R6, RZ, RZ, -R3 ;  /* 0x000000ffff067224 */ /* 0x004fe400078e0a03 */
[----:B------:R-:W-:-:S02]  /*03a0*/  IMAD R127, R94, 0x2, R131 ;  /* 0x000000025e7f7824 */ /* 0x000fc400078e0283 */
[----:B------:R-:W-:Y:S02]  /*03b0*/  IMAD R9, R6, R7, RZ ;  /* 0x0000000706097224 */ /* 0x000fe400078e02ff */
[----:B------:R-:W-:Y:S02]  /*03c0*/  IMAD.MOV.U32 R6, RZ, RZ, R8 ;  /* 0x000000ffff067224 */ /* 0x000fe400078e0008 */
[----:B------:R-:W-:-:S04]  /*03d0*/  IMAD.HI.U32 R3, R3, R9, R2 ;  /* 0x0000000903037227 */ /* 0x000fc800078e0002 */
[----:B------:R-:W-:Y:S02]  /*03e0*/  IMAD R129, R94, 0x2, R127 ;  /* 0x000000025e817824 */ /* 0x000fe400078e027f */
[----:B------:R-:W-:-:S04]  /*03f0*/  IMAD.HI.U32 R3, R3, R6, RZ ;  /* 0x0000000603037227 */ /* 0x000fc800078e00ff */
[----:B------:R-:W-:Y:S02]  /*0400*/  IMAD R0, R3, R0, R6 ;  /* 0x0000000003007224 */ /* 0x000fe400078e0206 */
[----:B------:R-:W-:-:S03]  /*0410*/  IMAD.SHL.U32 R60, R139, 0x4, RZ ;  /* 0x000000048b3c7824 */ /* 0x000fc600078e00ff */
[----:B------:R-:W-:-:S13]  /*0420*/  ISETP.GT.U32.AND P1, PT, R7, R0, PT ;  /* 0x000000000700720c */ /* 0x000fda0003f24070 */
[----:B------:R-:W-:Y:S02]  /*0430*/  @!P1 IMAD.IADD R0, R0, 0x1, -R7 ;  /* 0x0000000100009824 */ /* 0x000fe400078e0a07 */
[----:B------:R-:W-:Y:S01]  /*0440*/  @!P1 VIADD R3, R3, 0x1 ;  /* 0x0000000103039836 */ /* 0x000fe20000000000 */
[----:B------:R-:W-:Y:S02]  /*0450*/  ISETP.NE.AND P1, PT, R4, RZ, PT ;  /* 0x000000ff0400720c */ /* 0x000fe40003f25270 */
[----:B------:R-:W-:Y:S02]  /*0460*/  ISETP.GE.U32.AND P0, PT, R0, R7, PT ;  /* 0x000000070000720c */ /* 0x000fe40003f06070 */
[----:B------:R-:W-:-:S04]  /*0470*/  LOP3.LUT R0, R5, R4, RZ, 0x3c, !PT ;  /* 0x0000000405007212 */ /* 0x000fc800078e3cff */
[----:B------:R-:W-:Y:S01]  /*0480*/  ISETP.GE.AND P2, PT, R0, RZ, PT ;  /* 0x000000ff0000720c */ /* 0x000fe20003f46270 */
[----:B------:R-:W-:-:S06]  /*0490*/  VIADD R0, R92, 0x3f ;  /* 0x0000003f5c007836 */ /* 0x000fcc0000000000 */
[----:B------:R-:W-:-:S04]  /*04a0*/  @P0 VIADD R3, R3, 0x1 ;  /* 0x0000000103030836 */ /* 0x000fc80000000000 */
[----:B------:R-:W-:Y:S01]  /*04b0*/  IMAD.MOV.U32 R2, RZ, RZ, R3 ;  /* 0x000000ffff027224 */ /* 0x000fe200078e0003 */
[----:B------:R-:W-:-:S03]  /*04c0*/  SHF.R.S32.HI R3, RZ, 0x1f, R0 ;  /* 0x0000001fff037819 */ /* 0x000fc60000011400 */
[----:B------:R-:W-:Y:S01]  /*04d0*/  @!P2 IMAD.MOV R2, RZ, RZ, -R2 ;  /* 0x000000ffff02a224 */ /* 0x000fe200078e0a02 */
[----:B------:R-:W-:Y:S02]  /*04e0*/  @!P1 LOP3.LUT R2, RZ, R4, RZ, 0x33, !PT ;  /* 0x00000004ff029212 */ /* 0x000fe400078e33ff */
[----:B------:R-:W-:-:S03]  /*04f0*/  LEA.HI R3, R3, R0, RZ, 0x6 ;  /* 0x0000000003037211 */ /* 0x000fc600078f30ff */
[----:B------:R-:W-:Y:S02]  /*0500*/  IMAD.SHL.U32 R12, R2, 0x8, RZ ;  /* 0x00000008020c7824 */ /* 0x000fe400078e00ff */
[----:B------:R-:W-:-:S03]  /*0510*/  IMAD.MOV R2, RZ, RZ, -R2 ;  /* 0x000000ffff027224 */ /* 0x000fc600078e0a02 */
[----:B------:R-:W-:Y:S01]  /*0520*/  LEA.HI.SX32 R3, R3, -R12, 0x1a ;  /* 0x8000000c03037211 */ /* 0x000fe200078fd2ff */
[----:B------:R-:W-:Y:S02]  /*0530*/  IMAD R14, R4, R2, R5 ;  /* 0x00000002040e7224 */ /* 0x000fe400078e0205 */
[----:B------:R-:W-:Y:S01]  /*0540*/  IMAD.MOV.U32 R2, RZ, RZ, RZ ;  /* 0x000000ffff027224 */ /* 0x000fe200078e00ff */
[----:B------:R-:W-:Y:S02]  /*0550*/  VIMNMX R13, R3, 0x8, PT ;  /* 0x00000008030d7848 */ /* 0x000fe40003fe0100 */
[----:B------:R-:W-:Y:S02]  /*0560*/  IABS R4, R14 ;  /* 0x0000000e00047213 */ /* 0x000fe40000000000 */
[----:B------:R-:W-:-:S04]  /*0570*/  IABS R6, R13 ;  /* 0x0000000d00067213 */ /* 0x000fc80000000000 */
[----:B------:R-:W1:Y:S08]  /*0580*/  I2F.RP R0, R6 ;  /* 0x0000000600007306 */ /* 0x000e700000209400 */
[----:B-1----:R-:W1:Y:S02]  /*0590*/  MUFU.RCP R0, R0 ;  /* 0x0000000000007308 */ /* 0x002e640000001000 */
[----:B-1----:R-:W-:Y:S01]  /*05a0*/  VIADD R3, R0, 0xffffffe ;  /* 0x0ffffffe00037836 */ /* 0x002fe20000000000 */
[----:B------:R-:W-:-:S05]  /*05b0*/  IABS R0, R93 ;  /* 0x0000005d00007213 */ /* 0x000fca0000000000 */
[----:B------:R-:W1:Y:S02]  /*05c0*/  F2I.FTZ.U32.TRUNC.NTZ R3, R3 ;  /* 0x0000000300037305 */ /* 0x000e64000021f000 */
[----:B-1----:R-:W-:-:S04]  /*05d0*/  IMAD.MOV R7, RZ, RZ, -R3 ;  /* 0x000000ffff077224 */ /* 0x002fc800078e0a03 */
[----:B------:R-:W-:Y:S01]  /*05e0*/  IMAD R5, R7, R6, RZ ;  /* 0x0000000607057224 */ /* 0x000fe200078e02ff */
[----:B------:R-:W-:-:S03]  /*05f0*/  IABS R7, R13 ;  /* 0x0000000d00077213 */ /* 0x000fc60000000000 */
[----:B------:R-:W-:Y:S02]  /*0600*/  IMAD.HI.U32 R2, R3, R5, R2 ;  /* 0x0000000503027227 */ /* 0x000fe400078e0002 */
[----:B------:R-:W1:Y:S02]  /*0610*/  I2F.RP R5, R0 ;  /* 0x0000000000057306 */ /* 0x000e640000209400 */
[----:B------:R-:W-:Y:S02]  /*0620*/  IMAD.MOV.U32 R3, RZ, RZ, R4 ;  /* 0x000000ffff037224 */ /* 0x000fe400078e0004 */
[----:B------:R-:W-:Y:S02]  /*0630*/  IMAD.MOV R4, RZ, RZ, -R7 ;  /* 0x000000ffff047224 */ /* 0x000fe400078e0a07 */
[----:B------:R-:W-:-:S04]  /*0640*/  IMAD.HI.U32 R2, R2, R3, RZ ;  /* 0x0000000302027227 */ /* 0x000fc800078e00ff */
[----:B------:R-:W-:Y:S02]  /*0650*/  IMAD R3, R2, R4, R3 ;  /* 0x0000000402037224 */ /* 0x000fe400078e0203 */
[----:B------:R-:W2:Y:S03]  /*0660*/  I2F.RP R4, R39 ;  /* 0x0000002700047306 */ /* 0x000ea60000209400 */
[----:B------:R-:W-:-:S05]  /*0670*/  ISETP.GT.U32.AND P1, PT, R6, R3, PT ;  /* 0x000000030600720c */ /* 0x000fca0003f24070 */
[----:B-1----:R-:W1:Y:S08]  /*0680*/  MUFU.RCP R5, R5 ;  /* 0x0000000500057308 */ /* 0x002e700000001000 */
[----:B------:R-:W-:Y:S01]  /*0690*/  @!P1 IMAD.IADD R3, R3, 0x1, -R6 ;  /* 0x0000000103039824 */ /* 0x000fe200078e0a06 */
[----:B--2---:R-:W2:Y:S01]  /*06a0*/  MUFU.RCP R4, R4 ;  /* 0x0000000400047308 */ /* 0x004ea20000001000 */
[----:B------:R-:W-:Y:S01]  /*06b0*/  @!P1 VIADD R2, R2, 0x1 ;  /* 0x0000000102029836 */ /* 0x000fe20000000000 */
[----:B------:R-:W-:-:S02]  /*06c0*/  ISETP.NE.AND P1, PT, R13, RZ, PT ;  /* 0x000000ff0d00720c */ /* 0x000fc40003f25270 */
[----:B------:R-:W-:Y:S02]  /*06d0*/  ISETP.GE.U32.AND P0, PT, R3, R6, PT ;  /* 0x000000060300720c */ /* 0x000fe40003f06070 */
[----:B------:R-:W-:Y:S01]  /*06e0*/  LOP3.LUT R3, R14, R13, RZ, 0x3c, !PT ;  /* 0x0000000d0e037212 */ /* 0x000fe200078e3cff */
[----:B-1----:R-:W-:Y:S01]  /*06f0*/  VIADD R6, R5, 0xffffffe ;  /* 0x0ffffffe05067836 */ /* 0x002fe20000000000 */
[----:B------:R-:W-:Y:S02]  /*0700*/  SHF.R.U32.HI R5, RZ, 0x5, R72 ;  /* 0x00000005ff057819 */ /* 0x000fe40000011648 */
[----:B------:R-:W-:Y:S02]  /*0710*/  ISETP.GE.AND P2, PT, R3, RZ, PT ;  /* 0x000000ff0300720c */ /* 0x000fe40003f46270 */
[----:B------:R-:W1:Y:S01]  /*0720*/  F2I.FTZ.U32.TRUNC.NTZ R3, R6 ;  /* 0x0000000600037305 */ /* 0x000e62000021f000 */
[----:B------:R-:W-:-:S04]  /*0730*/  SGXT.U32 R5, R5, 0x2 ;  /* 0x000000020505781a */ /* 0x000fc80000000000 */
[----:B------:R-:W-:Y:S02]  /*0740*/  @P0 VIADD R2, R2, 0x1 ;  /* 0x0000000102020836 */ /* 0x000fe40000000000 */
[----:B--2---:R-:W-:Y:S02]  /*0750*/  VIADD R4, R4, 0xffffffe ;  /* 0x0ffffffe04047836 */ /* 0x004fe40000000000 */
[----:B------:R-:W-:Y:S02]  /*0760*/  IMAD.MOV.U32 R15, RZ, RZ, R2 ;  /* 0x000000ffff0f7224 */ /* 0x000fe400078e0002 */
[----:B------:R-:W-:Y:S02]  /*0770*/  IMAD.MOV.U32 R2, RZ, RZ, RZ ;  /* 0x000000ffff027224 */ /* 0x000fe400078e00ff */
[----:B------:R-:W-:Y:S01]  /*0780*/  @!P2 IMAD.MOV R15, RZ, RZ, -R15 ;  /* 0x000000ffff0fa224 */ /* 0x000fe200078e0a0f */
[----:B------:R-:W-:Y:S01]  /*0790*/  @!P1 LOP3.LUT R15, RZ, R13, RZ, 0x33, !PT ;  /* 0x0000000dff0f9212 */ /* 0x000fe200078e33ff */
[----:B-1----:R-:W-:-:S04]  /*07a0*/  IMAD.MOV R7, RZ, RZ, -R3 ;  /* 0x000000ffff077224 */ /* 0x002fc800078e0a03 */
[----:B------:R-:W-:Y:S02]  /*07b0*/  IMAD.SHL.U32 R70, R15, 0x40, RZ ;  /* 0x000000400f467824 */ /* 0x000fe400078e00ff */
[----:B------:R-:W-:-:S03]  /*07c0*/  IMAD R7, R7, R0, RZ ;  /* 0x0000000007077224 */ /* 0x000fc600078e02ff */
[----:B------:R-:W-:Y:S01]  /*07d0*/  LOP3.LUT R6, R70, R5, RZ, 0xfc, !PT ;  /* 0x0000000546067212 */ /* 0x000fe200078efcff */
[----:B------:R-:W-:Y:S01]  /*07e0*/  IMAD.HI.U32 R7, R3, R7, R2 ;  /* 0x0000000703077227 */ /* 0x000fe200078e0002 */
[----:B------:R-:W-:Y:S01]  /*07f0*/  LOP3.LUT R2, R72, 0x60, RZ, 0xc0, !PT ;  /* 0x0000006048027812 */ /* 0x000fe200078ec0ff */
[----:B------:R1:W2:Y:S01]  /*0800*/  F2I.FTZ.U32.TRUNC.NTZ R3, R4 ;  /* 0x0000000400037305 */ /* 0x0002a2000021f000 */
[C---:B------:R-:W-:Y:S02]  /*0810*/  LOP3.LUT R18, R6.reuse, 0x3c, RZ, 0xfc, !PT ;  /* 0x0000003c06127812 */ /* 0x040fe400078efcff */
[----:B------:R-:W-:Y:S02]  /*0820*/  IABS R8, R6 ;  /* 0x0000000600087213 */ /* 0x000fe40000000000 */
[----:B------:R-:W-:Y:S02]  /*0830*/  IABS R37, R18 ;  /* 0x0000001200257213 */ /* 0x000fe40000000000 */
[----:B------:R-:W-:-:S02]  /*0840*/  LOP3.LUT R16, R6, 0x4, RZ, 0xfc, !PT ;  /* 0x0000000406107812 */ /* 0x000fc400078efcff */
[----:B------:R-:W-:Y:S01]  /*0850*/  SHF.R.U32.HI R9, RZ, 0x1, R2 ;  /* 0x00000001ff097819 */ /* 0x000fe20000011602 */
[C---:B------:R-:W-:Y:S01]  /*0860*/  IMAD.HI.U32 R5, R7.reuse, R37, RZ ;  /* 0x0000002507057227 */ /* 0x040fe200078e00ff */
[----:B------:R-:W-:Y:S02]  /*0870*/  IABS R10, R16 ;  /* 0x00000010000a7213 */ /* 0x000fe40000000000 */
[----:B------:R-:W-:Y:S01]  /*0880*/  LOP3.LUT R66, R66, R9, RZ, 0x3c, !PT ;  /* 0x0000000942427212 */ /* 0x000fe200078e3cff */
[----:B------:R-:W-:Y:S01]  /*0890*/  IMAD.MOV R5, RZ, RZ, -R5 ;  /* 0x000000ffff057224 */ /* 0x000fe200078e0a05 */
[----:B------:R-:W-:Y:S01]  /*08a0*/  ISETP.GE.AND P2, PT, R6, RZ, PT ;  /* 0x000000ff0600720c */ /* 0x000fe20003f46270 */
[C---:B------:R-:W-:Y:S01]  /*08b0*/  IMAD.HI.U32 R2, R7.reuse, R8, RZ ;  /* 0x0000000807027227 */ /* 0x040fe200078e00ff */
[----:B------:R-:W-:Y:S02]  /*08c0*/  ISETP.GE.AND P3, PT, R16, RZ, PT ;  /* 0x000000ff1000720c */ /* 0x000fe40003f66270 */
[----:B------:R-:W-:Y:S01]  /*08d0*/  LOP3.LUT R16, R6, 0x1c, RZ, 0xfc, !PT ;  /* 0x0000001c06107812 */ /* 0x000fe200078efcff */
[----:B------:R-:W-:Y:S01]  /*08e0*/  IMAD R37, R0, R5, R37 ;  /* 0x0000000500257224 */ /* 0x000fe200078e0225 */
[----:B------:R-:W-:Y:S01]  /*08f0*/  LOP3.LUT R20, R6, 0x24, RZ, 0xfc, !PT ;  /* 0x0000002406147812 */ /* 0x000fe200078efcff */
[----:B------:R-:W-:Y:S01]  /*0900*/  IMAD.MOV R11, RZ, RZ, -R2 ;  /* 0x000000ffff0b7224 */ /* 0x000fe200078e0a02 */
[----:B------:R-:W-:Y:S01]  /*0910*/  IABS R23, R16 ;  /* 0x0000001000177213 */ /* 0x000fe20000000000 */
[----:B------:R-:W-:Y:S01]  /*0920*/  IMAD.HI.U32 R2, R7, R10, RZ ;  /* 0x0000000a07027227 */ /* 0x000fe200078e00ff */
[----:B------:R-:W-:-:S02]  /*0930*/  ISETP.GT.U32.AND P1, PT, R0, R37, PT ;  /* 0x000000250000720c */ /* 0x000fc40003f24070 */
[----:B------:R-:W-:Y:S01]  /*0940*/  IABS R27, R20 ;  /* 0x00000014001b7213 */ /* 0x000fe20000000000 */
[----:B-1----:R-:W-:Y:S01]  /*0950*/  IMAD.MOV R4, RZ, RZ, -R15 ;  /* 0x000000ffff047224 */ /* 0x002fe200078e0a0f */
[C---:B------:R-:W-:Y:S01]  /*0960*/  LOP3.LUT R22, R6.reuse, 0x28, RZ, 0xfc, !PT ;  /* 0x0000002806167812 */ /* 0x040fe200078efcff */
[----:B--2---:R-:W-:Y:S01]  /*0970*/  IMAD.MOV R17, RZ, RZ, -R3 ;  /* 0x000000ffff117224 */ /* 0x004fe200078e0a03 */
[----:B------:R-:W-:Y:S01]  /*0980*/  LOP3.LUT R24, R6, 0x2c, RZ, 0xfc, !PT ;  /* 0x0000002c06187812 */ /* 0x000fe200078efcff */
[----:B------:R-:W-:Y:S01]  /*0990*/  IMAD R9, R0, R11, R8 ;  /* 0x0000000b00097224 */ /* 0x000fe200078e0208 */
[----:B------:R-:W-:Y:S01]  /*09a0*/  IABS R29, R22 ;  /* 0x00000016001d7213 */ /* 0x000fe20000000000 */
[----:B------:R-:W-:Y:S01]  /*09b0*/  IMAD.MOV R11, RZ, RZ, -R2 ;  /* 0x000000ffff0b7224 */ /* 0x000fe200078e0a02 */
[----:B------:R-:W-:Y:S01]  /*09c0*/  IABS R31, R24 ;  /* 0x00000018001f7213 */ /* 0x000fe20000000000 */
[----:B------:R-:W-:Y:S01]  /*09d0*/  IMAD R4, R13, R4, R14 ;  /* 0x000000040d047224 */ /* 0x000fe200078e020e */
[----:B------:R-:W-:Y:S01]  /*09e0*/  LOP3.LUT R14, R6, 0x8, RZ, 0xfc, !PT ;  /* 0x00000008060e7812 */ /* 0x000fe200078efcff */
[----:B------:R-:W-:Y:S01]  /*09f0*/  IMAD.MOV.U32 R8, RZ, RZ, R17 ;  /* 0x000000ffff087224 */ /* 0x000fe200078e0011 */
[C---:B------:R-:W-:Y:S01]  /*0a00*/  ISETP.GT.U32.AND P0, PT, R0.reuse, R9, PT ;  /* 0x000000090000720c */ /* 0x040fe20003f04070 */
[----:B------:R-:W-:Y:S01]  /*0a10*/  IMAD R11, R0, R11, R10 ;  /* 0x0000000b000b7224 */ /* 0x000fe200078e020a */
[----:B------:R-:W-:Y:S01]  /*0a20*/  IABS R13, R14 ;  /* 0x0000000e000d7213 */ /* 0x000fe20000000000 */
[----:B------:R-:W-:Y:S01]  /*0a30*/  @!P1 IMAD.IADD R37, R37, 0x1, -R0 ;  /* 0x0000000125259824 */ /* 0x000fe200078e0a00 */
[----:B------:R-:W-:Y:S01]  /*0a40*/  ISETP.GE.AND P5, PT, R14, RZ, PT ;  /* 0x000000ff0e00720c */ /* 0x000fe20003fa6270 */
[----:B------:R-:W-:Y:S01]  /*0a50*/  IMAD R5, R8, R39, RZ ;  /* 0x0000002708057224 */ /* 0x000fe200078e02ff */
[C---:B------:R-:W-:Y:S01]  /*0a60*/  ISETP.GT.U32.AND P6, PT, R0.reuse, R11, PT ;  /* 0x0000000b0000720c */ /* 0x040fe20003fc4070 */
[----:B------:R-:W-:Y:S01]  /*0a70*/  IMAD.MOV.U32 R2, RZ, RZ, RZ ;  /* 0x000000ffff027224 */ /* 0x000fe200078e00ff */
[----:B------:R-:W-:Y:S01]  /*0a80*/  ISETP.GT.U32.AND P4, PT, R0, R37, PT ;  /* 0x000000250000720c */ /* 0x000fe20003f84070 */
[----:B------:R-:W-:Y:S01]  /*0a90*/  IMAD.IADD R4, R12, 0x1, R4 ;  /* 0x000000010c047824 */ /* 0x000fe200078e0204 */
[C---:B------:R-:W-:Y:S01]  /*0aa0*/  LOP3.LUT R8, R6.reuse, 0xc, RZ, 0xfc, !PT ;  /* 0x0000000c06087812 */ /* 0x040fe200078efcff */
[----:B------:R-:W-:Y:S01]  /*0ab0*/  IMAD.HI.U32 R5, R3, R5, R2 ;  /* 0x0000000503057227 */ /* 0x000fe200078e0002 */
[----:B------:R-:W-:-:S02]  /*0ac0*/  LOP3.LUT R12, R6, 0x14, RZ, 0xfc, !PT ;  /* 0x00000014060c7812 */ /* 0x000fc400078efcff */
[----:B------:R-:W-:Y:S01]  /*0ad0*/  IABS R15, R8 ;  /* 0x00000008000f7213 */ /* 0x000fe20000000000 */
[----:B------:R-:W-:Y:S01]  /*0ae0*/  IMAD.HI.U32 R2, R7, R13, RZ ;  /* 0x0000000d07027227 */ /* 0x000fe200078e00ff */
[----:B------:R-:W-:Y:S02]  /*0af0*/  IABS R19, R12 ;  /* 0x0000000c00137213 */ /* 0x000fe40000000000 */
[C---:B------:R-:W-:Y:S01]  /*0b00*/  LOP3.LUT R14, R6.reuse, 0x18, RZ, 0xfc, !PT ;  /* 0x00000018060e7812 */ /* 0x040fe200078efcff */
[----:B------:R-:W-:Y:S01]  /*0b10*/  IMAD.MOV R3, RZ, RZ, -R2 ;  /* 0x000000ffff037224 */ /* 0x000fe200078e0a02 */
[----:B------:R-:W-:Y:S01]  /*0b20*/  LOP3.LUT R26, R6, 0x30, RZ, 0xfc, !PT ;  /* 0x00000030061a7812 */ /* 0x000fe200078efcff */
[--C-:B------:R-:W-:Y:S01]  /*0b30*/  @!P0 IMAD.IADD R9, R9, 0x1, -R0.reuse ;  /* 0x0000000109098824 */ /* 0x100fe200078e0a00 */
[----:B------:R-:W-:Y:S01]  /*0b40*/  ISETP.GE.AND P0, PT, R8, RZ, PT ;  /* 0x000000ff0800720c */ /* 0x000fe20003f06270 */
[----:B------:R-:W-:Y:S01]  /*0b50*/  IMAD R13, R0, R3, R13 ;  /* 0x00000003000d7224 */ /* 0x000fe200078e020d */
[----:B------:R-:W-:Y:S01]  /*0b60*/  LOP3.LUT R3, R6, 0x10, RZ, 0xfc, !PT ;  /* 0x0000001006037812 */ /* 0x000fe200078efcff */
[--C-:B------:R-:W-:Y:S01]  /*0b70*/  @!P6 IMAD.IADD R11, R11, 0x1, -R0.reuse ;  /* 0x000000010b0be824 */ /* 0x100fe200078e0a00 */
[C---:B------:R-:W-:Y:S01]  /*0b80*/  ISETP.GT.U32.AND P1, PT, R0.reuse, R9, PT ;  /* 0x000000090000720c */ /* 0x040fe20003f24070 */
[----:B------:R-:W-:Y:S01]  /*0b90*/  @!P4 IMAD.IADD R37, R37, 0x1, -R0 ;  /* 0x000000012525c824 */ /* 0x000fe200078e0a00 */
[C---:B------:R-:W-:Y:S01]  /*0ba0*/  ISETP.GT.U32.AND P4, PT, R0.reuse, R13, PT ;  /* 0x0000000d0000720c */ /* 0x040fe20003f84070 */
[----:B------:R-:W-:Y:S01]  /*0bb0*/  IMAD.HI.U32 R2, R7, R15, RZ ;  /* 0x0000000f07027227 */ /* 0x000fe200078e00ff */
[----:B------:R-:W-:-:S02]  /*0bc0*/  ISETP.GT.U32.AND P6, PT, R0, R11, PT ;  /* 0x0000000b0000720c */ /* 0x000fc40003fc4070 */
[----:B------:R-:W-:Y:S01]  /*0bd0*/  IABS R17, R3 ;  /* 0x0000000300117213 */ /* 0x000fe20000000000 */
[----:B------:R-:W-:Y:S01]  /*0be0*/  IMAD.MOV R2, RZ, RZ, -R2 ;  /* 0x000000ffff027224 */ /* 0x000fe200078e0a02 */
[----:B------:R-:W-:Y:S01]  /*0bf0*/  IABS R21, R14 ;  /* 0x0000000e00157213 */ /* 0x000fe20000000000 */
[----:B------:R-:W-:Y:S01]  /*0c00*/  VIADD R74, R66, UR7 ;  /* 0x00000007424a7c36 */ /* 0x000fe20008000000 */
[----:B------:R-:W-:Y:S01]  /*0c10*/  IABS R33, R26 ;  /* 0x0000001a00217213 */ /* 0x000fe20000000000 */
[----:B------:R-:W-:Y:S01]  /*0c20*/  IMAD R15, R0, R2, R15 ;  /* 0x00000002000f7224 */ /* 0x000fe200078e020f */
[----:B------:R-:W-:Y:S01]  /*0c30*/  LOP3.LUT R2, R72, 0x40, RZ, 0xc0, !PT ;  /* 0x0000004048027812 */ /* 0x000fe200078ec0ff */
[--C-:B------:R-:W-:Y:S01]  /*0c40*/  @!P1 IMAD.IADD R9, R9, 0x1, -R0.reuse ;  /* 0x0000000109099824 */ /* 0x100fe200078e0a00 */
[----:B------:R-:W-:Y:S01]  /*0c50*/  ISETP.GE.AND P1, PT, R3, RZ, PT ;  /* 0x000000ff0300720c */ /* 0x000fe20003f26270 */
[----:B------:R-:W-:Y:S01]  /*0c60*/  @!P4 IMAD.IADD R13, R13, 0x1, -R0 ;  /* 0x000000010d0dc824 */ /* 0x000fe200078e0a00 */
[----:B------:R-:W-:Y:S01]  /*0c70*/  SHF.R.U32.HI R2, RZ, 0x4, R2 ;  /* 0x00000004ff027819 */ /* 0x000fe20000011602 */
[----:B------:R-:W-:Y:S01]  /*0c80*/  @!P6 IMAD.IADD R11, R11, 0x1, -R0 ;  /* 0x000000010b0be824 */ /* 0x000fe200078e0a00 */
[C---:B------:R-:W-:Y:S01]  /*0c90*/  ISETP.GT.U32.AND P6, PT, R0.reuse, R15, PT ;  /* 0x0000000f0000720c */ /* 0x040fe20003fc4070 */
[----:B------:R-:W-:Y:S01]  /*0ca0*/  IMAD.HI.U32 R3, R7, R17, RZ ;  /* 0x0000001107037227 */ /* 0x000fe200078e00ff */
[----:B------:R-:W-:-:S02]  /*0cb0*/  ISETP.GT.U32.AND P4, PT, R0, R13, PT ;  /* 0x0000000d0000720c */ /* 0x000fc40003f84070 */
[C---:B------:R-:W-:Y:S01]  /*0cc0*/  LOP3.LUT R28, R6.reuse, 0x34, RZ, 0xfc, !PT ;  /* 0x00000034061c7812 */ /* 0x040fe200078efcff */
[----:B------:R-:W-:Y:S01]  /*0cd0*/  IMAD.MOV R8, RZ, RZ, -R3 ;  /* 0x000000ffff087224 */ /* 0x000fe200078e0a03 */
[----:B------:R-:W-:Y:S01]  /*0ce0*/  LOP3.LUT R10, R6, 0x38, RZ, 0xfc, !PT ;  /* 0x00000038060a7812 */ /* 0x000fe200078efcff */
[----:B------:R-:W-:Y:S01]  /*0cf0*/  IMAD R3, R83, 0x80, R2 ;  /* 0x0000008053037824 */ /* 0x000fe200078e0202 */
[----:B------:R-:W-:Y:S01]  /*0d00*/  IABS R35, R28 ;  /* 0x0000001c00237213 */ /* 0x000fe20000000000 */
[----:B------:R-:W-:Y:S02]  /*0d10*/  IMAD R17, R0, R8, R17 ;  /* 0x0000000800117224 */ /* 0x000fe400078e0211 */
[----:B------:R-:W-:-:S04]  /*0d20*/  IMAD.HI.U32 R2, R7, R19, RZ ;  /* 0x0000001307027227 */ /* 0x000fc800078e00ff */
[--C-:B------:R-:W-:Y:S02]  /*0d30*/  @!P6 IMAD.IADD R15, R15, 0x1, -R0.reuse ;  /* 0x000000010f0fe824 */ /* 0x100fe400078e0a00 */
[----:B------:R-:W-:Y:S01]  /*0d40*/  @!P4 IMAD.IADD R13, R13, 0x1, -R0 ;  /* 0x000000010d0dc824 */ /* 0x000fe200078e0a00 */
[C---:B------:R-:W-:Y:S01]  /*0d50*/  ISETP.GT.U32.AND P4, PT, R0.reuse, R17, PT ;  /* 0x000000110000720c */ /* 0x040fe20003f84070 */
[----:B------:R-:W-:Y:S01]  /*0d60*/  IMAD.MOV R2, RZ, RZ, -R2 ;  /* 0x000000ffff027224 */ /* 0x000fe200078e0a02 */
[----:B------:R-:W-:Y:S01]  /*0d70*/  ISETP.GT.U32.AND P6, PT, R0, R15, PT ;  /* 0x0000000f0000720c */ /* 0x000fe20003fc4070 */
[----:B------:R-:W-:Y:S01]  /*0d80*/  @!P2 IMAD.MOV R9, RZ, RZ, -R9 ;  /* 0x000000ffff09a224 */ /* 0x000fe200078e0a09 */
[----:B------:R-:W-:Y:S01]  /*0d90*/  ISETP.GE.AND P2, PT, R18, RZ, PT ;  /* 0x000000ff1200720c */ /* 0x000fe20003f46270 */
[----:B------:R-:W-:Y:S01]  /*0da0*/  IMAD R19, R0, R2, R19 ;  /* 0x0000000200137224 */ /* 0x000fe200078e0213 */
[----:B------:R-:W-:Y:S01]  /*0db0*/  LOP3.LUT R18, R6, 0x20, RZ, 0xfc, !PT ;  /* 0x0000002006127812 */ /* 0x000fe200078efcff */
[----:B------:R-:W-:-:S03]  /*0dc0*/  IMAD.HI.U32 R2, R7, R21, RZ ;  /* 0x0000001507027227 */ /* 0x000fc600078e00ff */
[----:B------:R-:W-:Y:S01]  /*0dd0*/  IABS R25, R18 ;  /* 0x0000001200197213 */ /* 0x000fe20000000000 */
[----:B------:R-:W-:Y:S02]  /*0de0*/  IMAD.MOV R8, RZ, RZ, -R2 ;  /* 0x000000ffff087224 */ /* 0x000fe400078e0a02 */
[--C-:B------:R-:W-:Y:S02]  /*0df0*/  @!P4 IMAD.IADD R17, R17, 0x1, -R0.reuse ;  /* 0x000000011111c824 */ /* 0x100fe400078e0a00 */
[----:B------:R-:W-:Y:S01]  /*0e00*/  @!P6 IMAD.IADD R15, R15, 0x1, -R0 ;  /* 0x000000010f0fe824 */ /* 0x000fe200078e0a00 */
[C---:B------:R-:W-:Y:S01]  /*0e10*/  ISETP.GT.U32.AND P6, PT, R0.reuse, R19, PT ;  /* 0x000000130000720c */ /* 0x040fe20003fc4070 */
[C---:B------:R-:W-:Y:S01]  /*0e20*/  IMAD R21, R0.reuse, R8, R21 ;  /* 0x0000000800157224 */ /* 0x040fe200078e0215 */
[----:B------:R-:W-:Y:S01]  /*0e30*/  ISETP.GT.U32.AND P4, PT, R0, R17, PT ;  /* 0x000000110000720c */ /* 0x000fe20003f84070 */
[----:B------:R-:W-:-:S04]  /*0e40*/  IMAD.HI.U32 R2, R7, R25, RZ ;  /* 0x0000001907027227 */ /* 0x000fc800078e00ff */
[----:B------:R-:W-:Y:S02]  /*0e50*/  IMAD R83, R4, 0x40, R83 ;  /* 0x0000004004537824 */ /* 0x000fe400078e0253 */
[----:B------:R-:W-:-:S04]  /*0e60*/  IMAD.HI.U32 R4, R7, R23, RZ ;  /* 0x0000001707047227 */ /* 0x000fc800078e00ff */
[--C-:B------:R-:W-:Y:S02]  /*0e70*/  @!P6 IMAD.IADD R19, R19, 0x1, -R0.reuse ;  /* 0x000000011313e824 */ /* 0x100fe400078e0a00 */
[----:B------:R-:W-:Y:S01]  /*0e80*/  @!P4 IMAD.IADD R17, R17, 0x1, -R0 ;  /* 0x000000011111c824 */ /* 0x000fe200078e0a00 */
[C---:B------:R-:W-:Y:S01]  /*0e90*/  ISETP.GT.U32.AND P4, PT, R0.reuse, R21, PT ;  /* 0x000000150000720c */ /* 0x040fe20003f84070 */
[----:B------:R-:W-:Y:S01]  /*0ea0*/  IMAD.MOV R8, RZ, RZ, -R2 ;  /* 0x000000ffff087224 */ /* 0x000fe200078e0a02 */
[----:B------:R-:W-:Y:S01]  /*0eb0*/  ISETP.GT.U32.AND P6, PT, R0, R19, PT ;  /* 0x000000130000720c */ /* 0x000fe20003fc4070 */
[----:B------:R-:W-:-:S04]  /*0ec0*/  IMAD.HI.U32 R2, R7, R27, RZ ;  /* 0x0000001b07027227 */ /* 0x000fc800078e00ff */
[----:B------:R-:W-:Y:S02]  /*0ed0*/  IMAD.MOV R4, RZ, RZ, -R4 ;  /* 0x000000ffff047224 */ /* 0x000fe400078e0a04 */
[C---:B------:R-:W-:Y:S01]  /*0ee0*/  IMAD R25, R0.reuse, R8, R25 ;  /* 0x0000000800197224 */ /* 0x040fe200078e0219 */
[----:B------:R-:W-:Y:S01]  /*0ef0*/  IABS R8, R10 ;  /* 0x0000000a00087213 */ /* 0x000fe20000000000 */
[----:B------:R-:W-:Y:S02]  /*0f00*/  IMAD.MOV R2, RZ, RZ, -R2 ;  /* 0x000000ffff027224 */ /* 0x000fe400078e0a02 */
[C---:B------:R-:W-:Y:S02]  /*0f10*/  IMAD R23, R0.reuse, R4, R23 ;  /* 0x0000000400177224 */ /* 0x040fe400078e0217 */
[----:B------:R-:W-:Y:S01]  /*0f20*/  @!P4 IMAD.IADD R21, R21, 0x1, -R0 ;  /* 0x000000011515c824 */ /* 0x000fe200078e0a00 */
[C---:B------:R-:W-:Y:S01]  /*0f30*/  ISETP.GT.U32.AND P4, PT, R0.reuse, R25, PT ;  /* 0x000000190000720c */ /* 0x040fe20003f84070 */
[----:B------:R-:W-:-:S02]  /*0f40*/  IMAD R27, R0, R2, R27 ;  /* 0x00000002001b7224 */ /* 0x000fc400078e021b */
[----:B------:R-:W-:-:S04]  /*0f50*/  IMAD.HI.U32 R2, R7, R29, RZ ;  /* 0x0000001d07027227 */ /* 0x000fc800078e00ff */
[----:B------:R-:W-:Y:S01]  /*0f60*/  @!P6 IMAD.IADD R19, R19, 0x1, -R0 ;  /* 0x000000011313e824 */ /* 0x000fe200078e0a00 */
[C---:B------:R-:W-:Y:S01]  /*0f70*/  ISETP.GT.U32.AND P6, PT, R0.reuse, R23, PT ;  /* 0x000000170000720c */ /* 0x040fe20003fc4070 */
[----:B------:R-:W-:Y:S02]  /*0f80*/  IMAD.MOV R2, RZ, RZ, -R2 ;  /* 0x000000ffff027224 */ /* 0x000fe400078e0a02 */
[----:B------:R-:W-:Y:S01]  /*0f90*/  @!P2 IMAD.MOV R37, RZ, RZ, -R37 ;  /* 0x000000ffff25a224 */ /* 0x000fe200078e0a25 */
[C---:B------:R-:W-:Y:S01]  /*0fa0*/  ISETP.GT.U32.AND P2, PT, R0.reuse, R21, PT ;  /* 0x000000150000720c */ /* 0x040fe20003f44070 */
[C---:B------:R-:W-:Y:S02]  /*0fb0*/  IMAD R29, R0.reuse, R2, R29 ;  /* 0x00000002001d7224 */ /* 0x040fe400078e021d */
[----:B------:R-:W-:Y:S02]  /*0fc0*/  @!P4 IMAD.IADD R25, R25, 0x1, -R0 ;  /* 0x000000011919c824 */ /* 0x000fe400078e0a00 */
[----:B------:R-:W-:Y:S01]  /*0fd0*/  IMAD.HI.U32 R2, R7, R31, RZ ;  /* 0x0000001f07027227 */ /* 0x000fe200078e00ff */
[----:B------:R-:W-:-:S03]  /*0fe0*/  ISETP.GT.U32.AND P4, PT, R0, R29, PT ;  /* 0x0000001d0000720c */ /* 0x000fc60003f84070 */
[----:B------:R-:W-:Y:S01]  /*0ff0*/  @!P6 IMAD.IADD R23, R23, 0x1, -R0 ;  /* 0x000000011717e824 */ /* 0x000fe200078e0a00 */
[----:B------:R-:W-:Y:S01]  /*1000*/  ISETP.GT.U32.AND P6, PT, R0, R27, PT ;  /* 0x0000001b0000720c */ /* 0x000fe20003fc4070 */
[----:B------:R-:W-:Y:S02]  /*1010*/  IMAD.MOV R2, RZ, RZ, -R2 ;  /* 0x000000ffff027224 */ /* 0x000fe400078e0a02 */
[----:B------:R-:W-:-:S04]  /*1020*/  IMAD.HI.U32 R4, R7, R33, RZ ;  /* 0x0000002107047227 */ /* 0x000fc800078e00ff */
[C---:B------:R-:W-:Y:S01]  /*1030*/  IMAD R31, R0.reuse, R2, R31 ;  /* 0x00000002001f7224 */ /* 0x040fe200078e021f */
[----:B------:R-:W-:Y:S01]  /*1040*/  IABS R2, R83 ;  /* 0x0000005300027213 */ /* 0x000fe20000000000 */
[--C-:B------:R-:W-:Y:S01]  /*1050*/  @!P4 IMAD.IADD R29, R29, 0x1, -R0.reuse ;  /* 0x000000011d1dc824 */ /* 0x100fe200078e0a00 */
[C---:B------:R-:W-:Y:S01]  /*1060*/  ISETP.GT.U32.AND P4, PT, R0.reuse, R25, PT ;  /* 0x000000190000720c */ /* 0x040fe20003f84070 */
[----:B------:R-:W-:Y:S01]  /*1070*/  @!P3 IMAD.MOV R11, RZ, RZ, -R11 ;  /* 0x000000ffff0bb224 */ /* 0x000fe200078e0a0b */
[C---:B------:R-:W-:Y:S01]  /*1080*/  ISETP.GT.U32.AND P3, PT, R0.reuse, R23, PT ;  /* 0x000000170000720c */ /* 0x040fe20003f64070 */
[----:B------:R-:W-:Y:S01]  /*1090*/  @!P6 IMAD.IADD R27, R27, 0x1, -R0 ;  /* 0x000000011b1be824 */ /* 0x000fe200078e0a00 */
[C---:B------:R-:W-:Y:S01]  /*10a0*/  ISETP.GT.U32.AND P6, PT, R0.reuse, R31, PT ;  /* 0x0000001f0000720c */ /* 0x040fe20003fc4070 */
[----:B------:R-:W-:Y:S01]  /*10b0*/  @!P0 IMAD.MOV R15, RZ, RZ, -R15 ;  /* 0x000000ffff0f8224 */ /* 0x000fe200078e0a0f */
[----:B------:R-:W-:Y:S01]  /*10c0*/  ISETP.GT.U32.AND P0, PT, R0, R29, PT ;  /* 0x0000001d0000720c */ /* 0x000fe20003f04070 */
[----:B------:R-:W-:-:S02]  /*10d0*/  IMAD.MOV R4, RZ, RZ, -R4 ;  /* 0x000000ffff047224 */ /* 0x000fc400078e0a04 */
[----:B------:R-:W-:-:S04]  /*10e0*/  IMAD.HI.U32 R6, R7, R35, RZ ;  /* 0x0000002307067227 */ /* 0x000fc800078e00ff */
[C---:B------:R-:W-:Y:S01]  /*10f0*/  IMAD R33, R0.reuse, R4, R33 ;  /* 0x0000000400217224 */ /* 0x040fe200078e0221 */
[----:B------:R-:W-:Y:S01]  /*1100*/  LOP3.LUT R4, RZ, R93, RZ, 0x33, !PT ;  /* 0x0000005dff047212 */ /* 0x000fe200078e33ff */
[----:B------:R-:W-:Y:S02]  /*1110*/  IMAD.MOV R6, RZ, RZ, -R6 ;  /* 0x000000ffff067224 */ /* 0x000fe400078e0a06 */
[----:B------:R-:W-:Y:S01]  /*1120*/  @!P5 IMAD.MOV R13, RZ, RZ, -R13 ;  /* 0x000000ffff0dd224 */ /* 0x000fe200078e0a0d */
[----:B------:R-:W-:Y:S01]  /*1130*/  ISETP.GT.U32.AND P5, PT, R0, R27, PT ;  /* 0x0000001b0000720c */ /* 0x000fe20003fa4070 */
[----:B------:R-:W-:-:S04]  /*1140*/  IMAD.HI.U32 R7, R7, R8, RZ ;  /* 0x0000000807077227 */ /* 0x000fc800078e00ff */
[--C-:B------:R-:W-:Y:S01]  /*1150*/  @!P2 IMAD.IADD R21, R21, 0x1, -R0.reuse ;  /* 0x000000011515a824 */ /* 0x100fe200078e0a00 */
[C---:B------:R-:W-:Y:S01]  /*1160*/  ISETP.GT.U32.AND P2, PT, R0.reuse, R33, PT ;  /* 0x000000210000720c */ /* 0x040fe20003f44070 */
[C---:B------:R-:W-:Y:S02]  /*1170*/  IMAD R35, R0.reuse, R6, R35 ;  /* 0x0000000600237224 */ /* 0x040fe400078e0223 */
[----:B------:R-:W-:Y:S02]  /*1180*/  IMAD.MOV R7, RZ, RZ, -R7 ;  /* 0x000000ffff077224 */ /* 0x000fe400078e0a07 */
[--C-:B------:R-:W-:Y:S02]  /*1190*/  @!P6 IMAD.IADD R31, R31, 0x1, -R0.reuse ;  /* 0x000000011f1fe824 */ /* 0x100fe400078e0a00 */
[--C-:B------:R-:W-:Y:S01]  /*11a0*/  @!P3 IMAD.IADD R23, R23, 0x1, -R0.reuse ;  /* 0x000000011717b824 */ /* 0x100fe200078e0a00 */
[----:B------:R-:W-:Y:S01]  /*11b0*/  ISETP.GT.U32.AND P3, PT, R0, R35, PT ;  /* 0x000000230000720c */ /* 0x000fe20003f64070 */
[----:B------:R-:W-:Y:S01]  /*11c0*/  @!P0 IMAD.IADD R29, R29, 0x1, -R0 ;  /* 0x000000011d1d8824 */ /* 0x000fe200078e0a00 */
[----:B------:R-:W-:Y:S01]  /*11d0*/  ISETP.GE.AND P0, PT, R14, RZ, PT ;  /* 0x000000ff0e00720c */ /* 0x000fe20003f06270 */
[C---:B------:R-:W-:Y:S01]  /*11e0*/  IMAD R7, R0.reuse, R7, R8 ;  /* 0x0000000700077224 */ /* 0x040fe200078e0208 */
[----:B------:R-:W-:Y:S01]  /*11f0*/  ISETP.GT.U32.AND P6, PT, R0, R31, PT ;  /* 0x0000001f0000720c */ /* 0x000fe20003fc4070 */
[----:B------:R-:W-:-:S04]  /*1200*/  IMAD.HI.U32 R5, R5, R2, RZ ;  /* 0x0000000205057227 */ /* 0x000fc800078e00ff */
[----:B------:R-:W-:Y:S02]  /*1210*/  IMAD.MOV R5, RZ, RZ, -R5 ;  /* 0x000000ffff057224 */ /* 0x000fe400078e0a05 */
[--C-:B------:R-:W-:Y:S01]  /*1220*/  @!P5 IMAD.IADD R27, R27, 0x1, -R0.reuse ;  /* 0x000000011b1bd824 */ /* 0x100fe200078e0a00 */
[----:B------:R-:W-:Y:S01]  /*1230*/  ISETP.GT.U32.AND P5, PT, R0, R7, PT ;  /* 0x000000070000720c */ /* 0x000fe20003fa4070 */
[--C-:B------:R-:W-:Y:S01]  /*1240*/  @!P2 IMAD.IADD R33, R33, 0x1, -R0.reuse ;  /* 0x000000012121a824 */ /* 0x100fe200078e0a00 */
[----:B------:R-:W-:Y:S01]  /*1250*/  ISETP.GE.AND P2, PT, R18, RZ, PT ;  /* 0x000000ff1200720c */ /* 0x000fe20003f46270 */
[----:B------:R-:W-:Y:S01]  /*1260*/  @!P4 IMAD.IADD R25, R25, 0x1, -R0 ;  /* 0x000000011919c824 */ /* 0x000fe200078e0a00 */
[----:B------:R-:W-:Y:S01]  /*1270*/  ISETP.GE.AND P4, PT, R12, RZ, PT ;  /* 0x000000ff0c00720c */ /* 0x000fe20003f86270 */
[----:B------:R-:W-:Y:S02]  /*1280*/  IMAD R2, R39, R5, R2 ;  /* 0x0000000527027224 */ /* 0x000fe400078e0202 */
[----:B------:R-:W-:Y:S01]  /*1290*/  @!P1 IMAD.MOV R17, RZ, RZ, -R17 ;  /* 0x000000ffff119224 */ /* 0x000fe200078e0a11 */
[----:B------:R-:W-:Y:S01]  /*12a0*/  ISETP.GT.U32.AND P1, PT, R0, R33, PT ;  /* 0x000000210000720c */ /* 0x000fe20003f24070 */
[--C-:B------:R-:W-:Y:S01]  /*12b0*/  @!P3 IMAD.IADD R35, R35, 0x1, -R0.reuse ;  /* 0x000000012323b824 */ /* 0x100fe200078e0a00 */
[----:B------:R-:W-:Y:S01]  /*12c0*/  ISETP.GT.U32.AND P3, PT, R39, R2, PT ;  /* 0x000000022700720c */ /* 0x000fe20003f64070 */
[----:B------:R-:W-:Y:S01]  /*12d0*/  @!P0 IMAD.MOV R21, RZ, RZ, -R21 ;  /* 0x000000ffff158224 */ /* 0x000fe200078e0a15 */
[----:B------:R-:W-:Y:S01]  /*12e0*/  ISETP.GE.AND P0, PT, R20, RZ, PT ;  /* 0x000000ff1400720c */ /* 0x000fe20003f06270 */
[--C-:B------:R-:W-:Y:S01]  /*12f0*/  @!P6 IMAD.IADD R31, R31, 0x1, -R0.reuse ;  /* 0x000000011f1fe824 */ /* 0x100fe200078e0a00 */
[----:B------:R-:W-:Y:S01]  /*1300*/  ISETP.GE.AND P6, PT, R16, RZ, PT ;  /* 0x000000ff1000720c */ /* 0x000fe20003fc6270 */
[----:B------:R-:W-:Y:S01]  /*1310*/  @!P5 IMAD.IADD R7, R7, 0x1, -R0 ;  /* 0x000000010707d824 */ /* 0x000fe200078e0a00 */
[----:B------:R-:W-:Y:S01]  /*1320*/  ISETP.GT.U32.AND P5, PT, R0, R35, PT ;  /* 0x000000230000720c */ /* 0x000fe20003fa4070 */
[----:B------:R-:W-:-:S02]  /*1330*/  @!P4 IMAD.MOV R19, RZ, RZ, -R19 ;  /* 0x000000ffff13c224 */ /* 0x000fc400078e0a13 */
[----:B------:R-:W-:Y:S01]  /*1340*/  @!P2 IMAD.MOV R25, RZ, RZ, -R25 ;  /* 0x000000ffff19a224 */ /* 0x000fe200078e0a19 */
[----:B------:R-:W-:Y:S01]  /*1350*/  ISETP.GT.U32.AND P4, PT, R0, R7, PT ;  /* 0x000000070000720c */ /* 0x000fe20003f84070 */
[--C-:B------:R-:W-:Y:S01]  /*1360*/  @!P1 IMAD.IADD R33, R33, 0x1, -R0.reuse ;  /* 0x0000000121219824 */ /* 0x100fe200078e0a00 */
[----:B------:R-:W-:Y:S01]  /*1370*/  ISETP.GE.AND P1, PT, R24, RZ, PT ;  /* 0x000000ff1800720c */ /* 0x000fe20003f26270 */
[----:B------:R-:W-:Y:S01]  /*1380*/  @!P3 IMAD.IADD R2, R2, 0x1, -R39 ;  /* 0x000000010202b824 */ /* 0x000fe200078e0a27 */
[----:B------:R-:W-:Y:S01]  /*1390*/  ISETP.GE.AND P3, PT, R22, RZ, PT ;  /* 0x000000ff1600720c */ /* 0x000fe20003f66270 */
[----:B------:R-:W-:Y:S01]  /*13a0*/  @!P0 IMAD.MOV R27, RZ, RZ, -R27 ;  /* 0x000000ffff1b8224 */ /* 0x000fe200078e0a1b */
[----:B------:R-:W-:Y:S01]  /*13b0*/  ISETP.GE.AND P0, PT, R10, RZ, PT ;  /* 0x000000ff0a00720c */ /* 0x000fe20003f06270 */
[----:B------:R-:W-:Y:S01]  /*13c0*/  @!P6 IMAD.MOV R23, RZ, RZ, -R23 ;  /* 0x000000ffff17e224 */ /* 0x000fe200078e0a17 */
[----:B------:R-:W-:Y:S01]  /*13d0*/  ISETP.GT.U32.AND P6, PT, R39, R2, PT ;  /* 0x000000022700720c */ /* 0x000fe20003fc4070 */
[--C-:B------:R-:W-:Y:S01]  /*13e0*/  @!P5 IMAD.IADD R35, R35, 0x1, -R0.reuse ;  /* 0x000000012323d824 */ /* 0x100fe200078e0a00 */
[----:B------:R-:W-:Y:S01]  /*13f0*/  ISETP.GE.AND P5, PT, R26, RZ, PT ;  /* 0x000000ff1a00720c */ /* 0x000fe20003fa6270 */
[----:B------:R-:W-:Y:S01]  /*1400*/  IMAD.SHL.U32 R22, R131, 0x4, RZ ;  /* 0x0000000483167824 */ /* 0x000fe200078e00ff */
[----:B------:R-:W-:Y:S01]  /*1410*/  ISETP.GE.AND P2, PT, R81, R132, PT ;  /* 0x000000845100720c */ /* 0x000fe20003f46270 */
[----:B------:R-:W-:Y:S01]  /*1420*/  @!P4 IMAD.IADD R7, R7, 0x1, -R0 ;  /* 0x000000010707c824 */ /* 0x000fe200078e0a00 */
[----:B------:R-:W-:Y:S01]  /*1430*/  ISETP.GE.AND P4, PT, R28, RZ, PT ;  /* 0x000000ff1c00720c */ /* 0x000fe20003f86270 */
[----:B------:R-:W-:Y:S01]  /*1440*/  @!P1 IMAD.MOV R31, RZ, RZ, -R31 ;  /* 0x000000ffff1f9224 */ /* 0x000fe200078e0a1f */
[----:B------:R-:W-:Y:S01]  /*1450*/  ISETP.GE.AND P1, PT, R83, RZ, PT ;  /* 0x000000ff5300720c */ /* 0x000fe20003f26270 */
[----:B------:R-:W-:-:S02]  /*1460*/  @!P3 IMAD.MOV R29, RZ, RZ, -R29 ;  /* 0x000000ffff1db224 */ /* 0x000fc400078e0a1d */
[----:B------:R-:W-:Y:S01]  /*1470*/  @!P0 IMAD.MOV R7, RZ, RZ, -R7 ;  /* 0x000000ffff078224 */ /* 0x000fe200078e0a07 */
[----:B------:R-:W-:Y:S01]  /*1480*/  ISETP.NE.AND P0, PT, R92, RZ, PT ;  /* 0x000000ff5c00720c */ /* 0x000fe20003f05270 */
[----:B------:R-:W-:Y:S01]  /*1490*/  @!P6 IMAD.IADD R2, R2, 0x1, -R39 ;  /* 0x000000010202e824 */ /* 0x000fe200078e0a27 */
[----:B------:R-:W-:Y:S01]  /*14a0*/  ISETP.GT.AND P6, PT, R89, 0x1f, PT ;  /* 0x0000001f5900780c */ /* 0x000fe20003fc4270 */
[----:B------:R-:W-:Y:S01]  /*14b0*/  @!P5 IMAD.MOV R33, RZ, RZ, -R33 ;  /* 0x000000ffff21d224 */ /* 0x000fe200078e0a21 */
[-C--:B------:R-:W-:Y:S01]  /*14c0*/  ISETP.GE.AND P5, PT, R67, R132.reuse, PT ;  /* 0x000000844300720c */ /* 0x080fe20003fa6270 */
[----:B------:R-:W-:Y:S01]  /*14d0*/  IMAD.SHL.U32 R20, R127, 0x4, RZ ;  /* 0x000000047f147824 */ /* 0x000fe200078e00ff */
[----:B------:R-:W-:Y:S01]  /*14e0*/  SEL R0, RZ, 0x4, !P6 ;  /* 0x00000004ff007807 */ /* 0x000fe20007000000 */
[----:B------:R-:W-:Y:S01]  /*14f0*/  @!P4 IMAD.MOV R35, RZ, RZ, -R35 ;  /* 0x000000ffff23c224 */ /* 0x000fe200078e0a23 */
[----:B------:R-:W-:Y:S01]  /*1500*/  ISETP.GE.AND P4, PT, R69, R132, PT ;  /* 0x000000844500720c */ /* 0x000fe20003f86270 */
[----:B------:R-:W-:Y:S01]  /*1510*/  @!P1 IMAD.MOV R2, RZ, RZ, -R2 ;  /* 0x000000ffff029224 */ /* 0x000fe200078e0a02 */
[----:B------:R-:W-:Y:S01]  /*1520*/  SEL R5, R0, RZ, !P2 ;  /* 0x000000ff00057207 */ /* 0x000fe20005000000 */
[----:B------:R-:W-:Y:S01]  /*1530*/  IMAD.SHL.U32 R16, R72, 0x10, RZ ;  /* 0x0000001048107824 */ /* 0x000fe200078e00ff */
[----:B------:R-:W-:Y:S01]  /*1540*/  ISETP.NE.AND P2, PT, R93, RZ, PT ;  /* 0x000000ff5d00720c */ /* 0x000fe20003f45270 */
[----:B------:R-:W-:Y:S01]  /*1550*/  IMAD.SHL.U32 R18, R129, 0x4, RZ ;  /* 0x0000000481127824 */ /* 0x000fe200078e00ff */
[----:B------:R-:W-:-:S02]  /*1560*/  @!P0 LOP3.LUT R2, RZ, R92, RZ, 0x33, !PT ;  /* 0x0000005cff028212 */ /* 0x000fc400078e33ff */
[C---:B------:R-:W-:Y:S02]  /*1570*/  SEL R90, R4.reuse, R9, !P2 ;  /* 0x00000009045a7207 */ /* 0x040fe40005000000 */
[----:B------:R-:W-:Y:S01]  /*1580*/  SEL R91, R4, R11, !P2 ;  /* 0x0000000b045b7207 */ /* 0x000fe20005000000 */
[----:B------:R-:W-:Y:S01]  /*1590*/  IMAD R133, R2, R133, RZ ;  /* 0x0000008502857224 */ /* 0x000fe200078e02ff */
[----:B------:R-:W-:Y:S01]  /*15a0*/  SEL R96, R4, R13, !P2 ;  /* 0x0000000d04607207 */ /* 0x000fe20005000000 */
[----:B------:R-:W-:Y:S01]  /*15b0*/  IMAD R90, R90, UR5, RZ ;  /* 0x000000055a5a7c24 */ /* 0x000fe2000f8e02ff */
[C---:B------:R-:W-:Y:S01]  /*15c0*/  SEL R97, R4.reuse, R15, !P2 ;  /* 0x0000000f04617207 */ /* 0x040fe20005000000 */
[----:B------:R-:W-:Y:S01]  /*15d0*/  IMAD.SHL.U32 R88, R133, 0x4, RZ ;  /* 0x0000000485587824 */ /* 0x000fe200078e00ff */
[C---:B------:R-:W-:Y:S01]  /*15e0*/  SEL R98, R4.reuse, R17, !P2 ;  /* 0x0000001104627207 */ /* 0x040fe20005000000 */
[----:B------:R-:W-:Y:S01]  /*15f0*/  IMAD R91, R91, UR5, RZ ;  /* 0x000000055b5b7c24 */ /* 0x000fe2000f8e02ff */
[----:B------:R-:W-:Y:S01]  /*1600*/  SEL R99, R4, R19, !P2 ;  /* 0x0000001304637207 */ /* 0x000fe20005000000 */
[----:B------:R-:W-:Y:S01]  /*1610*/  IMAD R96, R96, UR5, RZ ;  /* 0x0000000560607c24 */ /* 0x000fe2000f8e02ff */
        /* <DEDUP_REMOVED lines=20> */
[----:B------:R-:W-:Y:S01]  /*1760*/  ISETP.NE.U32.AND P2, PT, R5, RZ, PT ;  /* 0x000000ff0500720c */ /* 0x000fe20003f45070 */
[----:B------:R-:W-:Y:S01]  /*1770*/  IMAD R123, R123, UR5, RZ ;  /* 0x000000057b7b7c24 */ /* 0x000fe2000f8e02ff */
[----:B------:R-:W-:Y:S01]  /*1780*/  SEL R5, R0, RZ, !P5 ;  /* 0x000000ff00057207 */ /* 0x000fe20006800000 */
[----:B------:R-:W-:Y:S01]  /*1790*/  IMAD R124, R124, UR5, RZ ;  /* 0x000000057c7c7c24 */ /* 0x000fe2000f8e02ff */
[----:B------:R-:W-:Y:S01]  /*17a0*/  SEL R4, R0, RZ, !P4 ;  /* 0x000000ff00047207 */ /* 0x000fe20006000000 */
[----:B------:R-:W-:Y:S01]  /*17b0*/  IMAD R125, R125, UR5, RZ ;  /* 0x000000057d7d7c24 */ /* 0x000fe2000f8e02ff */
[----:B------:R-:W-:Y:S01]  /*17c0*/  ISETP.NE.U32.AND P1, PT, R5, RZ, PT ;  /* 0x000000ff0500720c */ /* 0x000fe20003f25070 */
[----:B------:R-:W-:Y:S01]  /*17d0*/  IMAD R5, R94, 0x2, R129 ;  /* 0x000000025e057824 */ /* 0x000fe200078e0281 */
[----:B------:R-:W-:-:S02]  /*17e0*/  IADD3 R112, P5, R88, UR8, RZ ;  /* 0x0000000858707c10 */ /* 0x000fc4000ffbe0ff */
[----:B------:R-:W-:Y:S01]  /*17f0*/  ISETP.NE.U32.AND P4, PT, R4, RZ, PT ;  /* 0x000000ff0400720c */ /* 0x000fe20003f85070 */
[C---:B------:R-:W-:Y:S01]  /*1800*/  IMAD R7, R94.reuse, 0x2, R5 ;  /* 0x000000025e077824 */ /* 0x040fe200078e0205 */
[----:B------:R-:W-:Y:S02]  /*1810*/  LEA.HI.X.SX32 R4, R133, UR9, 0x2, P5 ;  /* 0x0000000985047c11 */ /* 0x000fe4000a8f16ff */
[C---:B------:R-:W-:Y:S01]  /*1820*/  LEA R100, P5, R5.reuse, R112, 0x2 ;  /* 0x0000007005647211 */ /* 0x040fe200078a10ff */
[----:B------:R-:W-:Y:S01]  /*1830*/  IMAD R9, R94, 0x2, R7 ;  /* 0x000000025e097824 */ /* 0x000fe200078e0207 */
[----:B------:R-:W-:Y:S02]  /*1840*/  ISETP.GE.AND P6, PT, R64, R132, PT ;  /* 0x000000844000720c */ /* 0x000fe40003fc6270 */
[----:B------:R-:W-:Y:S02]  /*1850*/  LEA.HI.X.SX32 R101, R5, R4, 0x2, P5 ;  /* 0x0000000405657211 */ /* 0x000fe400028f16ff */
[----:B------:R-:W-:-:S02]  /*1860*/  LEA R24, P5, R9, R112, 0x2 ;  /* 0x0000007009187211 */ /* 0x000fc400078a10ff */
[----:B------:R-:W-:Y:S02]  /*1870*/  SEL R6, R0, RZ, !P6 ;  /* 0x000000ff00067207 */ /* 0x000fe40007000000 */
[----:B------:R-:W-:Y:S01]  /*1880*/  LEA.HI.X.SX32 R25, R9, R4, 0x2, P5 ;  /* 0x0000000409197211 */ /* 0x000fe200028f16ff */
[----:B------:R-:W-:Y:S01]  /*1890*/  IMAD R9, R94, 0x2, R9 ;  /* 0x000000025e097824 */ /* 0x000fe200078e0209 */
[----:B------:R-:W-:Y:S02]  /*18a0*/  LEA R152, P5, R77, R112, 0x2 ;  /* 0x000000704d987211 */ /* 0x000fe400078a10ff */
[----:B------:R-:W-:Y:S02]  /*18b0*/  ISETP.GE.AND P6, PT, R65, R132, PT ;  /* 0x000000844100720c */ /* 0x000fe40003fc6270 */
[----:B------:R-:W-:Y:S02]  /*18c0*/  ISETP.NE.U32.AND P3, PT, R6, RZ, PT ;  /* 0x000000ff0600720c */ /* 0x000fe40003f65070 */
[----:B------:R-:W-:-:S02]  /*18d0*/  LEA.HI.X.SX32 R153, R77, R4, 0x2, P5 ;  /* 0x000000044d997211 */ /* 0x000fc400028f16ff */
[----:B------:R-:W-:Y:S02]  /*18e0*/  SEL R6, R0, RZ, !P6 ;  /* 0x000000ff00067207 */ /* 0x000fe40007000000 */
[-C--:B------:R-:W-:Y:S02]  /*18f0*/  LEA R148, P5, R73, R112.reuse, 0x2 ;  /* 0x0000007049947211 */ /* 0x080fe400078a10ff */
[----:B------:R-:W-:Y:S02]  /*1900*/  LEA R102, P6, R7, R112, 0x2 ;  /* 0x0000007007667211 */ /* 0x000fe400078c10ff */
[-C--:B------:R-:W-:Y:S02]  /*1910*/  LEA.HI.X.SX32 R149, R73, R4.reuse, 0x2, P5 ;  /* 0x0000000449957211 */ /* 0x080fe400028f16ff */
[----:B------:R-:W-:Y:S02]  /*1920*/  LEA.HI.X.SX32 R103, R7, R4, 0x2, P6 ;  /* 0x0000000407677211 */ /* 0x000fe400030f16ff */
[----:B------:R-:W-:-:S02]  /*1930*/  IADD3 R144, P5, R61, R112, RZ ;  /* 0x000000703d907210 */ /* 0x000fc40007fbe0ff */
[----:B------:R-:W-:Y:S02]  /*1940*/  LEA R114, P6, R79, R112, 0x2 ;  /* 0x000000704f727211 */ /* 0x000fe400078c10ff */
[-C--:B------:R-:W-:Y:S02]  /*1950*/  LEA.HI.X.SX32 R145, R141, R4.reuse, 0x2, P5 ;  /* 0x000000048d917211 */ /* 0x080fe400028f16ff */
[----:B------:R-:W-:Y:S02]  /*1960*/  LEA.HI.X.SX32 R115, R79, R4, 0x2, P6 ;  /* 0x000000044f737211 */ /* 0x000fe400030f16ff */
[-C--:B------:R-:W-:Y:S02]  /*1970*/  LEA R48, P5, R9, R112.reuse, 0x2 ;  /* 0x0000007009307211 */ /* 0x080fe400078a10ff */
[----:B------:R-:W-:Y:S02]  /*1980*/  LEA R150, P6, R75, R112, 0x2 ;  /* 0x000000704b967211 */ /* 0x000fe400078c10ff */
[----:B------:R-:W-:-:S02]  /*1990*/  LEA.HI.X.SX32 R49, R9, R4, 0x2, P5 ;  /* 0x0000000409317211 */ /* 0x000fc400028f16ff */
[----:B------:R-:W-:Y:S02]  /*19a0*/  LEA.HI.X.SX32 R151, R75, R4, 0x2, P6 ;  /* 0x000000044b977211 */ /* 0x000fe400030f16ff */
[-C--:B------:R-:W-:Y:S02]  /*19b0*/  IADD3 R104, P5, R58, R112.reuse, RZ ;  /* 0x000000703a687210 */ /* 0x080fe40007fbe0ff */
[----:B------:R-:W-:Y:S02]  /*19c0*/  LEA R146, P6, R71, R112, 0x2 ;  /* 0x0000007047927211 */ /* 0x000fe400078c10ff */
[-C--:B------:R-:W-:Y:S02]  /*19d0*/  LEA.HI.X.SX32 R105, R137, R4.reuse, 0x2, P5 ;  /* 0x0000000489697211 */ /* 0x080fe400028f16ff */
[----:B------:R-:W-:Y:S02]  /*19e0*/  LEA.HI.X.SX32 R147, R71, R4, 0x2, P6 ;  /* 0x0000000447937211 */ /* 0x000fe400030f16ff */
[----:B------:R-:W-:-:S02]  /*19f0*/  IADD3 R106, P5, R56, R112, RZ ;  /* 0x00000070386a7210 */ /* 0x000fc40007fbe0ff */
[----:B------:R-:W-:Y:S02]  /*1a00*/  IADD3 R142, P6, R60, R112, RZ ;  /* 0x000000703c8e7210 */ /* 0x000fe40007fde0ff */
[-C--:B------:R-:W-:Y:S02]  /*1a10*/  LEA.HI.X.SX32 R107, R135, R4.reuse, 0x2, P5 ;  /* 0x00000004876b7211 */ /* 0x080fe400028f16ff */
[----:B------:R-:W-:Y:S02]  /*1a20*/  LEA.HI.X.SX32 R143, R139, R4, 0x2, P6 ;  /* 0x000000048b8f7211 */ /* 0x000fe400030f16ff */
[----:B------:R-:W-:Y:S02]  /*1a30*/  IADD3 R108, P5, R22, R112, RZ ;  /* 0x00000070166c7210 */ /* 0x000fe40007fbe0ff */
[----:B------:R-:W-:Y:S02]  /*1a40*/  IADD3 R32, P6, R62, UR10, RZ ;  /* 0x0000000a3e207c10 */ /* 0x000fe4000ffde0ff */
[----:B------:R-:W-:-:S02]  /*1a50*/  LEA.HI.X.SX32 R109, R131, R4, 0x2, P5 ;  /* 0x00000004836d7211 */ /* 0x000fc400028f16ff */
[----:B------:R-:W-:Y:S02]  /*1a60*/  LEA.HI.X.SX32 R2, R126, UR11, 0x2, P6 ;  /* 0x0000000b7e027c11 */ /* 0x000fe4000b0f16ff */
[----:B------:R-:W-:Y:S02]  /*1a70*/  IADD3 R110, P5, R20, R112, RZ ;  /* 0x00000070146e7210 */ /* 0x000fe40007fbe0ff */
[C---:B------:R-:W-:Y:S02]  /*1a80*/  LEA R86, P6, R90.reuse, R32, 0x2 ;  /* 0x000000205a567211 */ /* 0x040fe400078c10ff */
[----:B------:R-:W-:Y:S02]  /*1a90*/  LEA.HI.X.SX32 R111, R127, R4, 0x2, P5 ;  /* 0x000000047f6f7211 */ /* 0x000fe400028f16ff */
[----:B------:R-:W-:Y:S02]  /*1aa0*/  LEA R28, P5, R91, R32, 0x2 ;  /* 0x000000205b1c7211 */ /* 0x000fe400078a10ff */
[----:B------:R-:W-:-:S02]  /*1ab0*/  LEA.HI.X.SX32 R87, R90, R2, 0x2, P6 ;  /* 0x000000025a577211 */ /* 0x000fc400030f16ff */
[C---:B------:R-:W-:Y:S02]  /*1ac0*/  LEA R84, P6, R96.reuse, R32, 0x2 ;  /* 0x0000002060547211 */ /* 0x040fe400078c10ff */
[----:B------:R-:W-:Y:S02]  /*1ad0*/  LEA.HI.X.SX32 R29, R91, R2, 0x2, P5 ;  /* 0x000000025b1d7211 */ /* 0x000fe400028f16ff */
        /* <DEDUP_REMOVED lines=22> */
[----:B------:R-:W-:Y:S02]  /*1c40*/  LEA R44, P6, R124, R32, 0x2 ;  /* 0x000000207c2c7211 */ /* 0x000fe400078c10ff */
[----:B------:R-:W-:Y:S02]  /*1c50*/  LOP3.LUT R16, R16, 0x70, RZ, 0xc0, !PT ;  /* 0x0000007010107812 */ /* 0x000fe400078ec0ff */
[----:B------:R-:W-:Y:S02]  /*1c60*/  LEA.HI.X.SX32 R31, R123, R2, 0x2, P5 ;  /* 0x000000027b1f7211 */ /* 0x000fe400028f16ff */
[----:B------:R-:W-:Y:S01]  /*1c70*/  LEA R32, P5, R125, R32, 0x2 ;  /* 0x000000207d207211 */ /* 0x000fe200078a10ff */
[----:B------:R-:W-:Y:S01]  /*1c80*/  IMAD.IADD R14, R16, 0x1, R3 ;  /* 0x00000001100e7824 */ /* 0x000fe200078e0203 */
[----:B------:R-:W-:Y:S02]  /*1c90*/  LEA.HI.X.SX32 R45, R124, R2, 0x2, P6 ;  /* 0x000000027c2d7211 */ /* 0x000fe400030f16ff */
[----:B------:R-:W-:Y:S01]  /*1ca0*/  ISETP.GE.AND P6, PT, R63, R132, PT ;  /* 0x000000843f00720c */ /* 0x000fe20003fc6270 */
[----:B------:R-:W-:Y:S01]  /*1cb0*/  VIADD R80, R14, UR7 ;  /* 0x000000070e507c36 */ /* 0x000fe20008000000 */
[----:B------:R-:W-:-:S02]  /*1cc0*/  LEA.HI.X.SX32 R33, R125, R2, 0x2, P5 ;  /* 0x000000027d217211 */ /* 0x000fc400028f16ff */
[----:B------:R-:W-:Y:S02]  /*1cd0*/  SEL R2, R0, RZ, !P6 ;  /* 0x000000ff00027207 */ /* 0x000fe40007000000 */
[----:B------:R-:W-:Y:S01]  /*1ce0*/  IADD3 R112, P6, R18, R112, RZ ;  /* 0x0000007012707210 */ /* 0x000fe20007fde0ff */
[----:B------:R-:W-:Y:S01]  /*1cf0*/  @!PT LDS RZ, [RZ] ;  /* 0x00000000fffff984 */ /* 0x000fe20000000800 */
[----:B------:R-:W-:Y:S01]  /*1d00*/  @!PT LDS RZ, [RZ] ;  /* 0x00000000fffff984 */ /* 0x000fe20000000800 */
[----:B------:R-:W-:Y:S01]  /*1d10*/  @!PT LDS RZ, [RZ] ;  /* 0x00000000fffff984 */ /* 0x000fe20000000800 */
[----:B------:R1:W-:Y:S01]  /*1d20*/  LDGSTS.E [R80], desc[UR14][R114.64], P2 ;  /* 0x0000000072507fae */ /* 0x0003e2000912184e */
[----:B------:R-:W-:Y:S02]  /*1d30*/  ISETP.NE.U32.AND P0, PT, R6, RZ, PT ;  /* 0x000000ff0600720c */ /* 0x000fe40003f05070 */
[----:B------:R-:W-:Y:S01]  /*1d40*/  ISETP.GE.AND P5, PT, R59, R132, PT ;  /* 0x000000843b00720c */ /* 0x000fe20003fa6270 */
[----:B------:R2:W-:Y:S01]  /*1d50*/  LDGSTS.E [R80+0x8], desc[UR14][R152.64], P4 ;  /* 0x0000800098507fae */ /* 0x0005e2000a12184e */
[----:B------:R-:W-:Y:S02]  /*1d60*/  LEA.HI.X.SX32 R113, R129, R4, 0x2, P6 ;  /* 0x0000000481717211 */ /* 0x000fe400030f16ff */
[----:B------:R-:W-:-:S02]  /*1d70*/  LOP3.LUT R23, R81, 0xe, RZ, 0xfc, !PT ;  /* 0x0000000e51177812 */ /* 0x000fc400078efcff */
[----:B------:R-:W-:Y:S02]  /*1d80*/  ISETP.NE.U32.AND P6, PT, R2, RZ, PT ;  /* 0x000000ff0200720c */ /* 0x000fe40003fc5070 */
[-C--:B------:R-:W-:Y:S02]  /*1d90*/  ISETP.GE.AND P2, PT, R57, R132.reuse, PT ;  /* 0x000000843900720c */ /* 0x080fe40003f46270 */
[----:B------:R-:W-:Y:S02]  /*1da0*/  LOP3.LUT R12, R14, 0x10, RZ, 0x3c, !PT ;  /* 0x000000100e0c7812 */ /* 0x000fe400078e3cff */
[----:B------:R-:W-:Y:S02]  /*1db0*/  SEL R5, R0, RZ, !P5 ;  /* 0x000000ff00057207 */ /* 0x000fe40006800000 */
[----:B------:R-:W-:Y:S01]  /*1dc0*/  ISETP.GE.AND P4, PT, R23, R132, PT ;  /* 0x000000841700720c */ /* 0x000fe20003f86270 */
[----:B------:R-:W-:Y:S01]  /*1dd0*/  VIADD R78, R12, UR7 ;  /* 0x000000070c4e7c36 */ /* 0x000fe20008000000 */
[----:B------:R-:W-:-:S02]  /*1de0*/  LOP3.LUT R10, R14, 0x20, RZ, 0x3c, !PT ;  /* 0x000000200e0a7812 */ /* 0x000fc400078e3cff */
[----:B------:R-:W-:Y:S02]  /*1df0*/  SEL R2, R0, RZ, !P2 ;  /* 0x000000ff00027207 */ /* 0x000fe40005000000 */
[----:B------:R-:W-:Y:S01]  /*1e00*/  LOP3.LUT R21, R81, 0x10, RZ, 0xfc, !PT ;  /* 0x0000001051157812 */ /* 0x000fe200078efcff */
[----:B------:R-:W-:Y:S01]  /*1e10*/  VIADD R76, R10, UR7 ;  /* 0x000000070a4c7c36 */ /* 0x000fe20008000000 */
[----:B------:R-:W-:Y:S01]  /*1e20*/  ISETP.NE.U32.AND P5, PT, R5, RZ, PT ;  /* 0x000000ff0500720c */ /* 0x000fe20003fa5070 */
[----:B------:R3:W-:Y:S01]  /*1e30*/  LDGSTS.E [R78], desc[UR14][R150.64], P1 ;  /* 0x00000000964e7fae */ /* 0x0007e2000892184e */
[----:B------:R-:W-:Y:S02]  /*1e40*/  SEL R3, R0, RZ, !P4 ;  /* 0x000000ff00037207 */ /* 0x000fe40006000000 */
[----:B------:R-:W-:Y:S01]  /*1e50*/  LOP3.LUT R19, R81, 0x12, RZ, 0xfc, !PT ;  /* 0x0000001251137812 */ /* 0x000fe200078efcff */
[----:B------:R4:W-:Y:S01]  /*1e60*/  LDGSTS.E [R78+0x8], desc[UR14][R148.64], P0 ;  /* 0x00008000944e7fae */ /* 0x0009e2000812184e */
[----:B------:R-:W-:-:S02]  /*1e70*/  ISETP.NE.U32.AND P4, PT, R2, RZ, PT ;  /* 0x000000ff0200720c */ /* 0x000fc40003f85070 */
[-C--:B------:R-:W-:Y:S01]  /*1e80*/  ISETP.GE.AND P2, PT, R21, R132.reuse, PT ;  /* 0x000000841500720c */ /* 0x080fe20003f46270 */
[----:B------:R5:W-:Y:S01]  /*1e90*/  LDGSTS.E [R76], desc[UR14][R146.64], P6 ;  /* 0x00000000924c7fae */ /* 0x000be2000b12184e */
[----:B------:R-:W-:Y:S02]  /*1ea0*/  LOP3.LUT R17, R81, 0x14, RZ, 0xfc, !PT ;  /* 0x0000001451117812 */ /* 0x000fe400078efcff */
[----:B------:R-:W-:Y:S01]  /*1eb0*/  LOP3.LUT R8, R14, 0x30, RZ, 0x3c, !PT ;  /* 0x000000300e087812 */ /* 0x000fe200078e3cff */
[----:B------:R5:W-:Y:S01]  /*1ec0*/  LDGSTS.E [R76+0x8], desc[UR14][R144.64], P5 ;  /* 0x00008000904c7fae */ /* 0x000be2000a92184e */
[-C--:B------:R-:W-:Y:S02]  /*1ed0*/  ISETP.GE.AND P1, PT, R19, R132.reuse, PT ;  /* 0x000000841300720c */ /* 0x080fe40003f26270 */
[----:B------:R-:W-:Y:S01]  /*1ee0*/  SEL R2, R0, RZ, !P2 ;  /* 0x000000ff00027207 */ /* 0x000fe20005000000 */
[----:B------:R-:W-:Y:S01]  /*1ef0*/  VIADD R165, R8, UR7 ;  /* 0x0000000708a57c36 */ /* 0x000fe20008000000 */
[----:B------:R-:W-:-:S02]  /*1f00*/  ISETP.GE.AND P6, PT, R17, R132, PT ;  /* 0x000000841100720c */ /* 0x000fc40003fc6270 */
[----:B------:R-:W-:Y:S02]  /*1f10*/  ISETP.NE.U32.AND P2, PT, R3, RZ, PT ;  /* 0x000000ff0300720c */ /* 0x000fe40003f45070 */
[----:B------:R-:W-:Y:S01]  /*1f20*/  SEL R3, R0, RZ, !P1 ;  /* 0x000000ff00037207 */ /* 0x000fe20004800000 */
[----:B------:R5:W-:Y:S01]  /*1f30*/  LDGSTS.E [R165], desc[UR14][R142.64], P4 ;  /* 0x000000008ea57fae */ /* 0x000be2000a12184e */
[----:B------:R-:W-:Y:S02]  /*1f40*/  ISETP.NE.U32.AND P1, PT, R2, RZ, PT ;  /* 0x000000ff0200720c */ /* 0x000fe40003f25070 */
[----:B------:R-:W-:Y:S02]  /*1f50*/  SEL R2, R0, RZ, !P6 ;  /* 0x000000ff00027207 */ /* 0x000fe40007000000 */
[----:B------:R-:W-:Y:S02]  /*1f60*/  LOP3.LUT R15, R81, 0x16, RZ, 0xfc, !PT ;  /* 0x00000016510f7812 */ /* 0x000fe400078efcff */
[----:B------:R-:W-:-:S02]  /*1f70*/  LOP3.LUT R6, R14, 0x40, RZ, 0x3c, !PT ;  /* 0x000000400e067812 */ /* 0x000fc400078e3cff */
[----:B------:R-:W-:Y:S01]  /*1f80*/  ISETP.NE.U32.AND P0, PT, R3, RZ, PT ;  /* 0x000000ff0300720c */ /* 0x000fe20003f05070 */
[----:B------:R5:W-:Y:S01]  /*1f90*/  LDGSTS.E [R165+0x8], desc[UR14][R104.64], P2 ;  /* 0x0000800068a57fae */ /* 0x000be2000912184e */
[----:B------:R-:W-:Y:S01]  /*1fa0*/  LOP3.LUT R13, R81, 0x18, RZ, 0xfc, !PT ;  /* 0x00000018510d7812 */ /* 0x000fe200078efcff */
[----:B------:R-:W-:Y:S01]  /*1fb0*/  VIADD R163, R6, UR7 ;  /* 0x0000000706a37c36 */ /* 0x000fe20008000000 */
[----:B------:R-:W-:Y:S02]  /*1fc0*/  ISETP.NE.U32.AND P4, PT, R2, RZ, PT ;  /* 0x000000ff0200720c */ /* 0x000fe40003f85070 */
[----:B------:R-:W-:Y:S02]  /*1fd0*/  ISETP.GE.AND P5, PT, R15, R132, PT ;  /* 0x000000840f00720c */ /* 0x000fe40003fa6270 */
[----:B------:R-:W-:Y:S01]  /*1fe0*/  LOP3.LUT R11, R81, 0x1a, RZ, 0xfc, !PT ;  /* 0x0000001a510b7812 */ /* 0x000fe200078efcff */
[----:B------:R5:W-:Y:S01]  /*1ff0*/  LDGSTS.E [R163], desc[UR14][R106.64], P1 ;  /* 0x000000006aa37fae */ /* 0x000be2000892184e */
[----:B------:R-:W-:-:S02]  /*2000*/  LOP3.LUT R5, R14, 0x50, RZ, 0x3c, !PT ;  /* 0x000000500e057812 */ /* 0x000fc400078e3cff */
[-C--:B------:R-:W-:Y:S01]  /*2010*/  ISETP.GE.AND P6, PT, R13, R132.reuse, PT ;  /* 0x000000840d00720c */ /* 0x080fe20003fc6270 */
[----:B------:R5:W-:Y:S01]  /*2020*/  LDGSTS.E [R163+0x8], desc[UR14][R108.64], P0 ;  /* 0x000080006ca37fae */ /* 0x000be2000812184e */
[----:B------:R-:W-:Y:S01]  /*2030*/  LOP3.LUT R9, R81, 0x1c, RZ, 0xfc, !PT ;  /* 0x0000001c51097812 */ /* 0x000fe200078efcff */
[----:B------:R-:W-:Y:S01]  /*2040*/  VIADD R161, R5, UR7 ;  /* 0x0000000705a17c36 */ /* 0x000fe20008000000 */
[C---:B------:R-:W-:Y:S02]  /*2050*/  SEL R3, R0.reuse, RZ, !P5 ;  /* 0x000000ff00037207 */ /* 0x040fe40006800000 */
[-C--:B------:R-:W-:Y:S02]  /*2060*/  ISETP.GE.AND P5, PT, R11, R132.reuse, PT ;  /* 0x000000840b00720c */ /* 0x080fe40003fa6270 */
[----:B------:R-:W-:Y:S01]  /*2070*/  SEL R2, R0, RZ, !P6 ;  /* 0x000000ff00027207 */ /* 0x000fe20007000000 */
[----:B------:R5:W-:Y:S01]  /*2080*/  LDGSTS.E [R161], desc[UR14][R110.64], P4 ;  /* 0x000000006ea17fae */ /* 0x000be2000a12184e */
[----:B------:R-:W-:-:S02]  /*2090*/  ISETP.GE.AND P1, PT, R9, R132, PT ;  /* 0x000000840900720c */ /* 0x000fc40003f26270 */
[----:B------:R-:W-:Y:S02]  /*20a0*/  ISETP.NE.U32.AND P6, PT, R3, RZ, PT ;  /* 0x000000ff0300720c */ /* 0x000fe40003fc5070 */
[----:B------:R-:W-:Y:S02]  /*20b0*/  SEL R3, R0, RZ, !P5 ;  /* 0x000000ff00037207 */ /* 0x000fe40006800000 */
[----:B------:R-:W-:Y:S02]  /*20c0*/  ISETP.NE.U32.AND P5, PT, R2, RZ, PT ;  /* 0x000000ff0200720c */ /* 0x000fe40003fa5070 */
[C---:B------:R-:W-:Y:S02]  /*20d0*/  LOP3.LUT R7, R81.reuse, 0x1e, RZ, 0xfc, !PT ;  /* 0x0000001e51077812 */ /* 0x040fe400078efcff */
[----:B------:R-:W-:Y:S02]  /*20e0*/  SEL R2, R0, RZ, !P1 ;  /* 0x000000ff00027207 */ /* 0x000fe40004800000 */
[----:B------:R-:W-:-:S02]  /*20f0*/  ISETP.GE.AND P4, PT, R81, R82, PT ;  /* 0x000000525100720c */ /* 0x000fc40003f86270 */
[----:B------:R-:W-:Y:S01]  /*2100*/  ISETP.GE.AND P0, PT, R7, R132, PT ;  /* 0x000000840700720c */ /* 0x000fe20003f06270 */
[----:B------:R5:W-:Y:S01]  /*2110*/  LDGSTS.E [R161+0x8], desc[UR14][R112.64], P6 ;  /* 0x0000800070a17fae */ /* 0x000be2000b12184e */
[----:B------:R-:W-:Y:S02]  /*2120*/  ISETP.NE.U32.AND P1, PT, R2, RZ, PT ;  /* 0x000000ff0200720c */ /* 0x000fe40003f25070 */
[----:B------:R-:W-:Y:S02]  /*2130*/  SEL R2, RZ, 0x4, P4 ;  /* 0x00000004ff027807 */ /* 0x000fe40002000000 */
[----:B------:R-:W-:Y:S02]  /*2140*/  ISETP.GT.AND P4, PT, R89, 0x3f, PT ;  /* 0x0000003f5900780c */ /* 0x000fe40003f84270 */
[----:B------:R-:W-:Y:S02]  /*2150*/  SEL R0, R0, RZ, !P0 ;  /* 0x000000ff00007207 */ /* 0x000fe40004000000 */
[----:B------:R-:W-:-:S02]  /*2160*/  ISETP.GE.AND P0, PT, R69, R82, PT ;  /* 0x000000524500720c */ /* 0x000fc40003f06270 */
[----:B------:R-:W-:Y:S02]  /*2170*/  SEL R2, R2, RZ, P4 ;  /* 0x000000ff02027207 */ /* 0x000fe40002000000 */
[----:B------:R-:W-:Y:S02]  /*2180*/  ISETP.NE.U32.AND P2, PT, R3, RZ, PT ;  /* 0x000000ff0300720c */ /* 0x000fe40003f45070 */
[----:B------:R-:W-:Y:S02]  /*2190*/  SEL R3, RZ, 0x4, P0 ;  /* 0x00000004ff037807 */ /* 0x000fe40000000000 */
[----:B------:R-:W-:Y:S02]  /*21a0*/  LOP3.LUT R4, R14, 0x60, RZ, 0x3c, !PT ;  /* 0x000000600e047812 */ /* 0x000fe400078e3cff */
[----:B------:R-:W-:Y:S02]  /*21b0*/  ISETP.NE.U32.AND P0, PT, R0, RZ, PT ;  /* 0x000000ff0000720c */ /* 0x000fe40003f05070 */
[----:B------:R-:W-:Y:S01]  /*21c0*/  ISETP.NE.U32.AND P6, PT, R2, RZ, PT ;  /* 0x000000ff0200720c */ /* 0x000fe20003fc5070 */
[----:B------:R-:W-:Y:S01]  /*21d0*/  VIADD R157, R4, UR7 ;  /* 0x00000007049d7c36 */ /* 0x000fe20008000000 */
[----:B------:R-:W-:-:S02]  /*21e0*/  LOP3.LUT R2, R14, 0x70, RZ, 0x3c, !PT ;  /* 0x000000700e027812 */ /* 0x000fc400078e3cff */
[----:B------:R-:W-:Y:S02]  /*21f0*/  LOP3.LUT R0, R66, 0x40, RZ, 0x3c, !PT ;  /* 0x0000004042007812 */ /* 0x000fe400078e3cff */
[----:B------:R5:W-:Y:S01]  /*2200*/  LDGSTS.E [R157], desc[UR14][R100.64], P5 ;  /* 0x00000000649d7fae */ /* 0x000be2000a92184e */
[----:B------:R-:W-:Y:S01]  /*2210*/  VIADD R155, R2, UR7 ;  /* 0x00000007029b7c36 */ /* 0x000fe20008000000 */
[----:B------:R-:W-:Y:S01]  /*2220*/  SEL R3, R3, RZ, P4 ;  /* 0x000000ff03037207 */ /* 0x000fe20002000000 */
[----:B------:R-:W-:Y:S01]  /*2230*/  VIADD R159, R0, UR7 ;  /* 0x00000007009f7c36 */ /* 0x000fe20008000000 */
[----:B------:R5:W-:Y:S02]  /*2240*/  LDGSTS.E [R157+0x8], desc[UR14][R102.64], P2 ;  /* 0x00008000669d7fae */ /* 0x000be4000912184e */
[----:B------:R-:W-:Y:S01]  /*2250*/  ISETP.NE.U32.AND P5, PT, R3, RZ, PT ;  /* 0x000000ff0300720c */ /* 0x000fe20003fa5070 */
[----:B------:R-:W-:Y:S01]  /*2260*/  IMAD.SHL.U32 R3, R94, 0x20, RZ ;  /* 0x000000205e037824 */ /* 0x000fe200078e00ff */
[----:B------:R5:W-:Y:S03]  /*2270*/  LDGSTS.E [R155], desc[UR14][R24.64], P1 ;  /* 0x00000000189b7fae */ /* 0x000be6000892184e */
[----:B-1----:R-:W-:Y:S01]  /*2280*/  IMAD.WIDE R114, R3, 0x4, R114 ;  /* 0x0000000403727825 */ /* 0x002fe200078e0272 */
[----:B------:R1:W-:Y:S01]  /*2290*/  LDGSTS.E [R155+0x8], desc[UR14][R48.64], P0 ;  /* 0x00008000309b7fae */ /* 0x0003e2000812184e */
[----:B------:R-:W-:-:S02]  /*22a0*/  ISETP.GE.AND P0, PT, R67, R82, PT ;  /* 0x000000524300720c */ /* 0x000fc40003f06270 */
[----:B--2---:R-:W-:Y:S01]  /*22b0*/  IMAD.WIDE R152, R3, 0x4, R152 ;  /* 0x0000000403987825 */ /* 0x004fe200078e0298 */
[----:B------:R-:W0:Y:S01]  /*22c0*/  LDGDEPBAR ;  /* 0x00000000000079af */ /* 0x000e220000000000 */
[----:B------:R-:W-:Y:S02]  /*22d0*/  SEL R128, RZ, 0x4, P0 ;  /* 0x00000004ff807807 */ /* 0x000fe40000000000 */
[-C--:B------:R-:W-:Y:S01]  /*22e0*/  ISETP.GE.AND P0, PT, R65, R82.reuse, PT ;  /* 0x000000524100720c */ /* 0x080fe20003f06270 */
[----:B------:R-:W-:Y:S01]  /*22f0*/  LDGSTS.E [R74+0x6000], desc[UR14][R86.64], P3 ;  /* 0x06000000564a7fae */ /* 0x000fe2000992184e */
[----:B------:R-:W-:Y:S01]  /*2300*/  SEL R128, R128, RZ, P4 ;  /* 0x000000ff80807207 */ /* 0x000fe20002000000 */
[----:B---3--:R-:W-:Y:S01]  /*2310*/  IMAD.WIDE R150, R3, 0x4, R150 ;  /* 0x0000000403967825 */ /* 0x008fe200078e0296 */
[----:B------:R-:W-:Y:S01]  /*2320*/  SEL R130, RZ, 0x4, P0 ;  /* 0x00000004ff827807 */ /* 0x000fe20000000000 */
[----:B------:R-:W-:Y:S01]  /*2330*/  LDGSTS.E [R74+0x6400], desc[UR14][R84.64], P3 ;  /* 0x06400000544a7fae */ /* 0x000fe2000992184e */
[----:B------:R-:W-:Y:S01]  /*2340*/  ISETP.GE.AND P0, PT, R63, R82, PT ;  /* 0x000000523f00720c */ /* 0x000fe20003f06270 */
[C---:B----4-:R-:W-:Y:S01]  /*2350*/  IMAD.WIDE R148, R3.reuse, 0x4, R148 ;  /* 0x0000000403947825 */ /* 0x050fe200078e0294 */
[----:B------:R-:W-:Y:S01]  /*2360*/  ISETP.NE.U32.AND P1, PT, R128, RZ, PT ;  /* 0x000000ff8000720c */ /* 0x000fe20003f25070 */
[----:B------:R-:W-:Y:S01]  /*2370*/  LDGSTS.E [R74+0x6800], desc[UR14][R54.64], P3 ;  /* 0x06800000364a7fae */ /* 0x000fe2000992184e */
[----:B------:R-:W-:Y:S01]  /*2380*/  SEL R130, R130, RZ, P4 ;  /* 0x000000ff82827207 */ /* 0x000fe20002000000 */
[----:B-----5:R-:W-:-:S02]  /*2390*/  IMAD.WIDE R146, R3, 0x4, R146 ;  /* 0x0000000403927825 */ /* 0x020fc400078e0292 */
[----:B------:R-:W-:Y:S02]  /*23a0*/  LDGSTS.E [R74+0x6c00], desc[UR14][R38.64], P3 ;  /* 0x06c00000264a7fae */ /* 0x000fe4000992184e */
[C---:B------:R-:W-:Y:S02]  /*23b0*/  IMAD.WIDE R144, R3.reuse, 0x4, R144 ;  /* 0x0000000403907825 */ /* 0x040fe400078e0290 */
[----:B------:R-:W-:Y:S02]  /*23c0*/  LDGSTS.E [R74+0x7000], desc[UR14][R50.64], P3 ;  /* 0x07000000324a7fae */ /* 0x000fe4000992184e */
[C---:B------:R-:W-:Y:S02]  /*23d0*/  IMAD.WIDE R142, R3.reuse, 0x4, R142 ;  /* 0x00000004038e7825 */ /* 0x040fe400078e028e */
[----:B------:R-:W-:Y:S02]  /*23e0*/  LDGSTS.E [R74+0x7400], desc[UR14][R52.64], P3 ;  /* 0x07400000344a7fae */ /* 0x000fe4000992184e */
[----:B------:R-:W-:-:S02]  /*23f0*/  IMAD.WIDE R104, R3, 0x4, R104 ;  /* 0x0000000403687825 */ /* 0x000fc400078e0268 */
        /* <DEDUP_REMOVED lines=15> */
[----:B-1----:R-:W-:Y:S02]  /*24f0*/  IMAD.WIDE R48, R3, 0x4, R48 ;  /* 0x0000000403307825 */ /* 0x002fe400078e0230 */
[----:B------:R-:W-:Y:S04]  /*2500*/  LDGSTS.E [R159+0x7a00], desc[UR14][R30.64], P3 ;  /* 0x07a000001e9f7fae */ /* 0x000fe8000992184e */
[----:B------:R-:W-:Y:S01]  /*2510*/  LDGSTS.E [R159+0x7e00], desc[UR14][R32.64], P3 ;  /* 0x07e00000209f7fae */ /* 0x000fe2000992184e */
[----:B------:R-:W-:-:S03]  /*2520*/  ISETP.NE.U32.AND P3, PT, R130, RZ, PT ;  /* 0x000000ff8200720c */ /* 0x000fc60003f65070 */
[----:B------:R-:W0:Y:S01]  /*2530*/  LDGDEPBAR ;  /* 0x00000000000079af */ /* 0x000e220000000000 */
[----:B------:R-:W-:Y:S06]  /*2540*/  BAR.SYNC.DEFER_BLOCKING 0x0 ;  /* 0x0000000000007b1d */ /* 0x000fec0000010000 */
[----:B------:R-:W-:Y:S01]  /*2550*/  @!PT LDS RZ, [RZ] ;  /* 0x00000000fffff984 */ /* 0x000fe20000000800 */
[----:B------:R-:W-:Y:S01]  /*2560*/  @!PT LDS RZ, [RZ] ;  /* 0x00000000fffff984 */ /* 0x000fe20000000800 */
[----:B------:R-:W-:Y:S01]  /*2570*/  @!PT LDS RZ, [RZ] ;  /* 0x00000000fffff984 */ /* 0x000fe20000000800 */
[----:B------:R1:W-:Y:S01]  /*2580*/  LDGSTS.E [R80+0x2000], desc[UR14][R114.64], P6 ;  /* 0x0200000072507fae */ /* 0x0003e2000b12184e */
[----:B------:R-:W-:-:S03]  /*2590*/  ISETP.GE.AND P6, PT, R23, R82, PT ;  /* 0x000000521700720c */ /* 0x000fc60003fc6270 */
[----:B------:R2:W-:Y:S04]  /*25a0*/  LDGSTS.E [R80+0x2008], desc[UR14][R152.64], P5 ;  /* 0x0200800098507fae */ /* 0x0005e8000a92184e */
[----:B------:R-:W-:Y:S01]  /*25b0*/  LDGSTS.E [R78+0x2000], desc[UR14][R150.64], P1 ;  /* 0x02000000964e7fae */ /* 0x000fe2000892184e */
[-C--:B------:R-:W-:Y:S02]  /*25c0*/  ISETP.GE.AND P1, PT, R57, R82.reuse, PT ;  /* 0x000000523900720c */ /* 0x080fe40003f26270 */
[----:B-1----:R-:W-:Y:S01]  /*25d0*/  SEL R114, RZ, 0x4, P0 ;  /* 0x00000004ff727807 */ /* 0x002fe20000000000 */
[----:B------:R-:W-:Y:S01]  /*25e0*/  LDGSTS.E [R78+0x2008], desc[UR14][R148.64], P3 ;  /* 0x02008000944e7fae */ /* 0x000fe2000992184e */
[----:B------:R-:W-:Y:S02]  /*25f0*/  ISETP.GE.AND P0, PT, R59, R82, PT ;  /* 0x000000523b00720c */ /* 0x000fe40003f06270 */
[----:B------:R-:W-:-:S02]  /*2600*/  SEL R114, R114, RZ, P4 ;  /* 0x000000ff72727207 */ /* 0x000fc40002000000 */
[----:B--2---:R-:W-:Y:S02]  /*2610*/  SEL R80, RZ, 0x4, P0 ;  /* 0x00000004ff507807 */ /* 0x004fe40000000000 */
[----:B------:R-:W-:Y:S02]  /*2620*/  ISETP.NE.U32.AND P2, PT, R114, RZ, PT ;  /* 0x000000ff7200720c */ /* 0x000fe40003f45070 */
[----:B------:R-:W-:Y:S02]  /*2630*/  SEL R80, R80, RZ, P4 ;  /* 0x000000ff50507207 */ /* 0x000fe40002000000 */
[----:B------:R-:W-:Y:S02]  /*2640*/  ISETP.GE.AND P0, PT, R21, R82, PT ;  /* 0x000000521500720c */ /* 0x000fe40003f06270 */
[----:B------:R-:W-:Y:S02]  /*2650*/  ISETP.NE.U32.AND P5, PT, R80, RZ, PT ;  /* 0x000000ff5000720c */ /* 0x000fe40003fa5070 */
[----:B------:R-:W-:-:S02]  /*2660*/  SEL R80, RZ, 0x4, P1 ;  /* 0x00000004ff507807 */ /* 0x000fc40000800000 */
[-C--:B------:R-:W-:Y:S02]  /*2670*/  ISETP.GE.AND P3, PT, R19, R82.reuse, PT ;  /* 0x000000521300720c */ /* 0x080fe40003f66270 */
[----:B------:R-:W-:Y:S01]  /*2680*/  SEL R80, R80, RZ, P4 ;  /* 0x000000ff50507207 */ /* 0x000fe20002000000 */
[----:B------:R-:W-:Y:S01]  /*2690*/  LDGSTS.E [R76+0x2000], desc[UR14][R146.64], P2 ;  /* 0x02000000924c7fae */ /* 0x000fe2000912184e */
[----:B------:R-:W-:Y:S02]  /*26a0*/  SEL R115, RZ, 0x4, P6 ;  /* 0x00000004ff737807 */ /* 0x000fe40003000000 */
[----:B------:R-:W-:Y:S02]  /*26b0*/  ISETP.NE.U32.AND P6, PT, R80, RZ, PT ;  /* 0x000000ff5000720c */ /* 0x000fe40003fc5070 */
[----:B------:R-:W-:Y:S01]  /*26c0*/  SEL R128, RZ, 0x4, P0 ;  /* 0x00000004ff807807 */ /* 0x000fe20000000000 */
[----:B------:R-:W-:Y:S01]  /*26d0*/  LDGSTS.E [R76+0x2008], desc[UR14][R144.64], P5 ;  /* 0x02008000904c7fae */ /* 0x000fe2000a92184e */
[----:B------:R-:W-:-:S02]  /*26e0*/  ISETP.GE.AND P1, PT, R17, R82, PT ;  /* 0x000000521100720c */ /* 0x000fc40003f26270 */
[-C--:B------:R-:W-:Y:S02]  /*26f0*/  ISETP.GE.AND P0, PT, R15, R82.reuse, PT ;  /* 0x000000520f00720c */ /* 0x080fe40003f06270 */
[----:B------:R-:W-:Y:S02]  /*2700*/  SEL R130, RZ, 0x4, P3 ;  /* 0x00000004ff827807 */ /* 0x000fe40001800000 */
[----:B------:R-:W-:Y:S02]  /*2710*/  ISETP.GE.AND P3, PT, R13, R82, PT ;  /* 0x000000520d00720c */ /* 0x000fe40003f66270 */
[----:B------:R-:W-:Y:S01]  /*2720*/  SEL R115, R115, RZ, P4 ;  /* 0x000000ff73737207 */ /* 0x000fe20002000000 */
[----:B------:R1:W-:Y:S01]  /*2730*/  LDGSTS.E [R165+0x2000], desc[UR14][R142.64], P6 ;  /* 0x020000008ea57fae */ /* 0x0003e2000b12184e */
[----:B------:R-:W-:Y:S02]  /*2740*/  SEL R128, R128, RZ, P4 ;  /* 0x000000ff80807207 */ /* 0x000fe40002000000 */
[----:B------:R-:W-:-:S02]  /*2750*/  SEL R134, RZ, 0x4, P1 ;  /* 0x00000004ff867807 */ /* 0x000fc40000800000 */
[----:B------:R-:W-:Y:S02]  /*2760*/  SEL R136, RZ, 0x4, P0 ;  /* 0x00000004ff887807 */ /* 0x000fe40000000000 */
[-C--:B------:R-:W-:Y:S02]  /*2770*/  ISETP.GE.AND P0, PT, R11, R82.reuse, PT ;  /* 0x000000520b00720c */ /* 0x080fe40003f06270 */
[----:B------:R-:W-:Y:S02]  /*2780*/  SEL R130, R130, RZ, P4 ;  /* 0x000000ff82827207 */ /* 0x000fe40002000000 */
[----:B------:R-:W-:Y:S01]  /*2790*/  SEL R114, RZ, 0x4, P3 ;  /* 0x00000004ff727807 */ /* 0x000fe20001800000 */
[----:B-1----:R-:W-:Y:S01]  /*27a0*/  IMAD.SHL.U32 R142, R95, 0x20, RZ ;  /* 0x000000205f8e7824 */ /* 0x002fe200078e00ff */
[----:B------:R-:W-:Y:S02]  /*27b0*/  ISETP.NE.U32.AND P1, PT, R115, RZ, PT ;  /* 0x000000ff7300720c */ /* 0x000fe40003f25070 */
[----:B------:R-:W-:Y:S01]  /*27c0*/  ISETP.GE.AND P3, PT, R9, R82, PT ;  /* 0x000000520900720c */ /* 0x000fe20003f66270 */
[----:B------:R-:W-:Y:S01]  /*27d0*/  IMAD.WIDE R86, R142, 0x4, R86 ;  /* 0x000000048e567825 */ /* 0x000fe200078e0256 */
[----:B------:R-:W-:-:S02]  /*27e0*/  ISETP.NE.U32.AND P2, PT, R128, RZ, PT ;  /* 0x000000ff8000720c */ /* 0x000fc40003f45070 */
[----:B------:R-:W-:Y:S01]  /*27f0*/  SEL R134, R134, RZ, P4 ;  /* 0x000000ff86867207 */ /* 0x000fe20002000000 */
[----:B------:R-:W-:Y:S01]  /*2800*/  IMAD.WIDE R84, R142, 0x4, R84 ;  /* 0x000000048e547825 */ /* 0x000fe200078e0254 */
[----:B------:R-:W-:Y:S02]  /*2810*/  SEL R78, RZ, 0x4, P0 ;  /* 0x00000004ff4e7807 */ /* 0x000fe40000000000 */
[----:B------:R-:W-:Y:S01]  /*2820*/  ISETP.NE.U32.AND P5, PT, R130, RZ, PT ;  /* 0x000000ff8200720c */ /* 0x000fe20003fa5070 */
[C---:B------:R-:W-:Y:S01]  /*2830*/  IMAD.WIDE R54, R142.reuse, 0x4, R54 ;  /* 0x000000048e367825 */ /* 0x040fe200078e0236 */
[----:B------:R-:W-:Y:S01]  /*2840*/  SEL R80, RZ, 0x4, P3 ;  /* 0x00000004ff507807 */ /* 0x000fe20001800000 */
[----:B------:R-:W-:Y:S01]  /*2850*/  LDGSTS.E [R165+0x2008], desc[UR14][R104.64], P1 ;  /* 0x0200800068a57fae */ /* 0x000fe2000892184e */
[-C--:B------:R-:W-:Y:S01]  /*2860*/  ISETP.GE.AND P3, PT, R7, R82.reuse, PT ;  /* 0x000000520700720c */ /* 0x080fe20003f66270 */
[----:B------:R-:W-:Y:S01]  /*2870*/  IMAD.WIDE R38, R142, 0x4, R38 ;  /* 0x000000048e267825 */ /* 0x000fe200078e0226 */
[----:B------:R-:W-:Y:S01]  /*2880*/  ISETP.NE.U32.AND P6, PT, R134, RZ, PT ;  /* 0x000000ff8600720c */ /* 0x000fe20003fc5070 */
[----:B------:R-:W-:Y:S01]  /*2890*/  LDGSTS.E [R163+0x2000], desc[UR14][R106.64], P2 ;  /* 0x020000006aa37fae */ /* 0x000fe2000912184e */
[----:B------:R-:W-:Y:S01]  /*28a0*/  SEL R78, R78, RZ, P4 ;  /* 0x000000ff4e4e7207 */ /* 0x000fe20002000000 */
[----:B------:R-:W-:Y:S01]  /*28b0*/  IMAD.WIDE R50, R142, 0x4, R50 ;  /* 0x000000048e327825 */ /* 0x000fe200078e0232 */
[----:B------:R-:W-:-:S02]  /*28c0*/  ISETP.GE.AND P0, PT, R64, R82, PT ;  /* 0x000000524000720c */ /* 0x000fc40003f06270 */
[----:B------:R-:W-:Y:S01]  /*28d0*/  SEL R136, R136, RZ, P4 ;  /* 0x000000ff88887207 */ /* 0x000fe20002000000 */
[----:B------:R-:W-:Y:S01]  /*28e0*/  LDGSTS.E [R163+0x2008], desc[UR14][R108.64], P5 ;  /* 0x020080006ca37fae */ /* 0x000fe2000a92184e */
[----:B------:R-:W-:Y:S01]  /*28f0*/  SEL R76, RZ, 0x4, P3 ;  /* 0x00000004ff4c7807 */ /* 0x000fe20001800000 */
[----:B------:R-:W-:Y:S01]  /*2900*/  IMAD.WIDE R52, R142, 0x4, R52 ;  /* 0x000000048e347825 */ /* 0x000fe200078e0234 */
[----:B------:R-:W-:Y:S02]  /*2910*/  SEL R114, R114, RZ, P4 ;  /* 0x000000ff72727207 */ /* 0x000fe40002000000 */
[----:B------:R-:W-:Y:S01]  /*2920*/  ISETP.NE.U32.AND P3, PT, R78, RZ, PT ;  /* 0x000000ff4e00720c */ /* 0x000fe20003f65070 */
[----:B------:R-:W-:Y:S01]  /*2930*/  LDGSTS.E [R161+0x2000], desc[UR14][R110.64], P6 ;  /* 0x020000006ea17fae */ /* 0x000fe2000b12184e */
[----:B------:R-:W-:Y:S01]  /*2940*/  SEL R78, RZ, 0x4, P0 ;  /* 0x00000004ff4e7807 */ /* 0x000fe20000000000 */
[----:B------:R-:W-:Y:S01]  /*2950*/  IMAD.WIDE R46, R142, 0x4, R46 ;  /* 0x000000048e2e7825 */ /* 0x000fe200078e022e */
[----:B------:R-:W-:-:S02]  /*2960*/  SEL R80, R80, RZ, P4 ;  /* 0x000000ff50507207 */ /* 0x000fc40002000000 */
[----:B------:R-:W-:Y:S01]  /*2970*/  ISETP.NE.U32.AND P1, PT, R136, RZ, PT ;  /* 0x000000ff8800720c */ /* 0x000fe20003f25070 */
[----:B------:R-:W-:Y:S01]  /*2980*/  IMAD.WIDE R44, R142, 0x4, R44 ;  /* 0x000000048e2c7825 */ /* 0x000fe200078e022c */
[----:B------:R-:W-:Y:S02]  /*2990*/  SEL R76, R76, RZ, P4 ;  /* 0x000000ff4c4c7207 */ /* 0x000fe40002000000 */
[----:B------:R-:W-:Y:S01]  /*29a0*/  ISETP.NE.U32.AND P2, PT, R114, RZ, PT ;  /* 0x000000ff7200720c */ /* 0x000fe20003f45070 */
[----:B------:R-:W-:Y:S01]  /*29b0*/  IMAD.WIDE R28, R142, 0x4, R28 ;  /* 0x000000048e1c7825 */ /* 0x000fe200078e021c */
[----:B------:R-:W-:Y:S02]  /*29c0*/  SEL R78, R78, RZ, P4 ;  /* 0x000000ff4e4e7207 */ /* 0x000fe40002000000 */
[----:B------:R-:W-:Y:S01]  /*29d0*/  ISETP.NE.U32.AND P5, PT, R80, RZ, PT ;  /* 0x000000ff5000720c */ /* 0x000fe20003fa5070 */
[----:B------:R-:W-:Y:S01]  /*29e0*/  IMAD.WIDE R40, R142, 0x4, R40 ;  /* 0x000000048e287825 */ /* 0x000fe200078e0228 */
[----:B------:R-:W-:-:S02]  /*29f0*/  ISETP.NE.U32.AND P4, PT, R76, RZ, PT ;  /* 0x000000ff4c00720c */ /* 0x000fc40003f85070 */
[----:B------:R-:W-:Y:S01]  /*2a00*/  ISETP.NE.U32.AND P6, PT, R78, RZ, PT ;  /* 0x000000ff4e00720c */ /* 0x000fe20003fc5070 */
[----:B------:R-:W-:Y:S01]  /*2a10*/  LDGSTS.E [R161+0x2008], desc[UR14][R112.64], P1 ;  /* 0x0200800070a17fae */ /* 0x000fe2000892184e */
[----:B------:R-:W-:Y:S01]  /*2a20*/  ISETP.GE.AND P1, PT, R89, 0x20, PT ;  /* 0x000000205900780c */ /* 0x000fe20003f26270 */
[C---:B------:R-:W-:Y:S01]  /*2a30*/  IMAD.WIDE R42, R142.reuse, 0x4, R42 ;  /* 0x000000048e2a7825 */ /* 0x040fe200078e022a */
[----:B------:R-:W-:Y:S01]  /*2a40*/  ISETP.GE.AND P0, PT, R83, R92, PT ;  /* 0x0000005c5300720c */ /* 0x000fe20003f06270 */
[----:B------:R-:W-:Y:S02]  /*2a50*/  LDGSTS.E [R157+0x2000], desc[UR14][R100.64], P2 ;  /* 0x02000000649d7fae */ /* 0x000fe4000912184e */
[C---:B------:R-:W-:Y:S02]  /*2a60*/  IMAD.WIDE R36, R142.reuse, 0x4, R36 ;  /* 0x000000048e247825 */ /* 0x040fe400078e0224 */
[----:B------:R-:W-:Y:S02]  /*2a70*/  LDGSTS.E [R157+0x2008], desc[UR14][R102.64], P3 ;  /* 0x02008000669d7fae */ /* 0x000fe4000992184e */
[----:B------:R-:W-:-:S02]  /*2a80*/  IMAD.WIDE R34, R142, 0x4, R34 ;  /* 0x000000048e227825 */ /* 0x000fc400078e0222 */
[----:B------:R1:W-:Y:S04]  /*2a90*/  LDGSTS.E [R155+0x2000], desc[UR14][R24.64], P5 ;  /* 0x02000000189b7fae */ /* 0x0003e8000a92184e */
[----:B------:R2:W-:Y:S04]  /*2aa0*/  LDGSTS.E [R155+0x2008], desc[UR14][R48.64], P4 ;  /* 0x02008000309b7fae */ /* 0x0005e8000a12184e */
[----:B------:R-:W0:Y:S04]  /*2ab0*/  LDGDEPBAR ;  /* 0x00000000000079af */ /* 0x000e280000000000 */
[----:B------:R-:W-:Y:S01]  /*2ac0*/  LDGSTS.E [R74+0x8000], desc[UR14][R86.64], P6 ;  /* 0x08000000564a7fae */ /* 0x000fe2000b12184e */
[----:B-1----:R-:W-:-:S03]  /*2ad0*/  CS2R R24, SRZ ;  /* 0x0000000000187805 */ /* 0x002fc6000001ff00 */
[----:B------:R1:W-:Y:S01]  /*2ae0*/  LDGSTS.E [R74+0x8400], desc[UR14][R84.64], P6 ;  /* 0x08400000544a7fae */ /* 0x0003e2000b12184e */
[----:B--2---:R-:W-:Y:S01]  /*2af0*/  IMAD.WIDE R48, R142, 0x4, R30 ;  /* 0x000000048e307825 */ /* 0x004fe200078e021e */
[----:B------:R-:W-:Y:S02]  /*2b00*/  CS2R R30, SRZ ;  /* 0x00000000001e7805 */ /* 0x000fe4000001ff00 */
[----:B------:R2:W-:Y:S04]  /*2b10*/  LDGSTS.E [R74+0x8800], desc[UR14][R54.64], P6 ;  /* 0x08800000364a7fae */ /* 0x0005e8000b12184e */
[----:B------:R3:W-:Y:S04]  /*2b20*/  LDGSTS.E [R74+0x8c00], desc[UR14][R38.64], P6 ;  /* 0x08c00000264a7fae */ /* 0x0007e8000b12184e */
[----:B------:R4:W-:Y:S01]  /*2b30*/  LDGSTS.E [R74+0x9000], desc[UR14][R50.64], P6 ;  /* 0x09000000324a7fae */ /* 0x0009e2000b12184e */
[----:B-1----:R-:W-:-:S03]  /*2b40*/  IMAD.SHL.U32 R85, R72, 0x80, RZ ;  /* 0x0000008048557824 */ /* 0x002fc600078e00ff */
[----:B------:R1:W-:Y:S01]  /*2b50*/  LDGSTS.E [R74+0x9400], desc[UR14][R52.64], P6 ;  /* 0x09400000344a7fae */ /* 0x0003e2000b12184e */
[----:B--2---:R-:W-:Y:S02]  /*2b60*/  CS2R R54, SRZ ;  /* 0x0000000000367805 */ /* 0x004fe4000001ff00 */
[----:B------:R-:W-:Y:S01]  /*2b70*/  LOP3.LUT R85, R85, 0x400, RZ, 0xc0, !PT ;  /* 0x0000040055557812 */ /* 0x000fe200078ec0ff */
[----:B------:R2:W-:Y:S01]  /*2b80*/  LDGSTS.E [R74+0x9800], desc[UR14][R46.64], P6 ;  /* 0x098000002e4a7fae */ /* 0x0005e2000b12184e */
[----:B---3--:R-:W-:Y:S01]  /*2b90*/  IMAD.WIDE R38, R142, 0x4, R26 ;  /* 0x000000048e267825 */ /* 0x008fe200078e021a */
[----:B------:R-:W-:Y:S02]  /*2ba0*/  CS2R R26, SRZ ;  /* 0x00000000001a7805 */ /* 0x000fe4000001ff00 */
[----:B------:R3:W-:Y:S01]  /*2bb0*/  LDGSTS.E [R74+0x9c00], desc[UR14][R44.64], P6 ;  /* 0x09c000002c4a7fae */ /* 0x0007e2000b12184e */
[----:B----4-:R-:W-:-:S03]  /*2bc0*/  CS2R R50, SRZ ;  /* 0x0000000000327805 */ /* 0x010fc6000001ff00 */
[----:B------:R4:W-:Y:S01]  /*2bd0*/  LDGSTS.E [R159+0x8200], desc[UR14][R28.64], P6 ;  /* 0x082000001c9f7fae */ /* 0x0009e2000b12184e */
[----:B-1----:R-:W-:-:S03]  /*2be0*/  CS2R R52, SRZ ;  /* 0x0000000000347805 */ /* 0x002fc6000001ff00 */
[----:B------:R1:W-:Y:S01]  /*2bf0*/  LDGSTS.E [R159+0x8600], desc[UR14][R40.64], P6 ;  /* 0x08600000289f7fae */ /* 0x0003e2000b12184e */
[----:B--2---:R-:W-:Y:S01]  /*2c00*/  IMAD.WIDE R46, R142, 0x4, R32 ;  /* 0x000000048e2e7825 */ /* 0x004fe200078e0220 */
[----:B------:R-:W-:Y:S02]  /*2c10*/  CS2R R32, SRZ ;  /* 0x0000000000207805 */ /* 0x000fe4000001ff00 */
[----:B------:R2:W-:Y:S01]  /*2c20*/  LDGSTS.E [R159+0x8a00], desc[UR14][R42.64], P6 ;  /* 0x08a000002a9f7fae */ /* 0x0005e2000b12184e */
[----:B---3--:R-:W-:Y:S01]  /*2c30*/  IMAD.SHL.U32 R74, R72, 0x8, RZ ;  /* 0x00000008484a7824 */ /* 0x008fe200078e00ff */
[----:B------:R-:W-:Y:S02]  /*2c40*/  CS2R R44, SRZ ;  /* 0x00000000002c7805 */ /* 0x000fe4000001ff00 */
[----:B------:R3:W-:Y:S01]  /*2c50*/  LDGSTS.E [R159+0x8e00], desc[UR14][R36.64], P6 ;  /* 0x08e00000249f7fae */ /* 0x0007e2000b12184e */
[----:B----4-:R-:W-:Y:S02]  /*2c60*/  CS2R R28, SRZ ;  /* 0x00000000001c7805 */ /* 0x010fe4000001ff00 */
[----:B------:R-:W-:Y:S01]  /*2c70*/  LOP3.LUT R72, R74, 0x380, RZ, 0xc0, !PT ;  /* 0x000003804a487812 */ /* 0x000fe200078ec0ff */
[----:B------:R4:W-:Y:S01]  /*2c80*/  LDGSTS.E [R159+0x9200], desc[UR14][R34.64], P6 ;  /* 0x09200000229f7fae */ /* 0x0009e2000b12184e */
[----:B-1----:R-:W-:-:S03]  /*2c90*/  CS2R R40, SRZ ;  /* 0x0000000000287805 */ /* 0x002fc6000001ff00 */
[----:B------:R1:W-:Y:S01]  /*2ca0*/  LDGSTS.E [R159+0x9600], desc[UR14][R38.64], P6 ;  /* 0x09600000269f7fae */ /* 0x0003e2000b12184e */
[----:B--2---:R-:W-:-:S03]  /*2cb0*/  CS2R R42, SRZ ;  /* 0x00000000002a7805 */ /* 0x004fc6000001ff00 */
[----:B------:R2:W-:Y:S01]  /*2cc0*/  LDGSTS.E [R159+0x9a00], desc[UR14][R48.64], P6 ;  /* 0x09a00000309f7fae */ /* 0x0005e2000b12184e */
[----:B---3--:R-:W-:-:S03]  /*2cd0*/  CS2R R36, SRZ ;  /* 0x0000000000247805 */ /* 0x008fc6000001ff00 */
[----:B------:R3:W-:Y:S01]  /*2ce0*/  LDGSTS.E [R159+0x9e00], desc[UR14][R46.64], P6 ;  /* 0x09e000002e9f7fae */ /* 0x0007e2000b12184e */
[----:B----4-:R-:W-:-:S03]  /*2cf0*/  CS2R R34, SRZ ;  /* 0x0000000000227805 */ /* 0x010fc6000001ff00 */
[----:B------:R-:W0:Y:S01]  /*2d00*/  LDGDEPBAR ;  /* 0x00000000000079af */ /* 0x000e220000000000 */
[----:B-1----:R-:W-:Y:S02]  /*2d10*/  CS2R R38, SRZ ;  /* 0x0000000000267805 */ /* 0x002fe4000001ff00 */
[----:B--2---:R-:W-:Y:S02]  /*2d20*/  CS2R R48, SRZ ;  /* 0x0000000000307805 */ /* 0x004fe4000001ff00 */
[----:B---3--:R-:W-:Y:S01]  /*2d30*/  CS2R R46, SRZ ;  /* 0x00000000002e7805 */ /* 0x008fe2000001ff00 */
[----:B------:R-:W-:Y:S06]  /*2d40*/  @!P1 BRA `(.L_x_0) ;  /* 0x0000001800349947 */ /* 0x000fec0003800000 */
[----:B------:R-:W-:Y:S01]  /*2d50*/  SHF.R.S32.HI R80, RZ, 0x1f, R135 ;  /* 0x0000001fff507819 */ /* 0x000fe20000011487 */
[----:B------:R-:W-:Y:S01]  /*2d60*/  IMAD R92, R13, R94, RZ ;  /* 0x0000005e0d5c7224 */ /* 0x000fe200078e02ff */
[----:B------:R-:W-:Y:S01]  /*2d70*/  SHF.R.S32.HI R74, RZ, 0x1f, R141 ;  /* 0x0000001fff4a7819 */ /* 0x000fe2000001148d */
[----:B------:R-:W-:Y:S01]  /*2d80*/  VIADD R132, R132, 0xffffffc0 ;  /* 0xffffffc084847836 */ /* 0x000fe20000000000 */
[----:B------:R-:W-:Y:S01]  /*2d90*/  SHF.L.U64.HI R80, R135, 0x2, R80 ;  /* 0x0000000287507819 */ /* 0x000fe20000010250 */
[----:B------:R-:W-:Y:S01]  /*2da0*/  IMAD.SHL.U32 R135, R142, 0x8, RZ ;  /* 0x000000088e877824 */ /* 0x000fe200078e00ff */
[----:B------:R-:W-:Y:S02]  /*2db0*/  SHF.L.U64.HI R74, R141, 0x2, R74 ;  /* 0x000000028d4a7819 */ /* 0x000fe4000001024a */
[----:B------:R-:W-:Y:S02]  /*2dc0*/  CS2R R34, SRZ ;  /* 0x0000000000227805 */ /* 0x000fe4000001ff00 */
[----:B------:R-:W-:-:S02]  /*2dd0*/  SHF.R.S32.HI R26, RZ, 0x1f, R89 ;  /* 0x0000001fff1a7819 */ /* 0x000fc40000011459 */
[----:B------:R-:W-:Y:S02]  /*2de0*/  CS2R R36, SRZ ;  /* 0x0000000000247805 */ /* 0x000fe4000001ff00 */
[----:B------:R-:W-:Y:S02]  /*2df0*/  SHF.R.S32.HI R141, RZ, 0x1f, R142 ;  /* 0x0000001fff8d7819 */ /* 0x000fe4000001148e */
[----:B------:R-:W-:Y:S02]  /*2e00*/  CS2R R38, SRZ ;  /* 0x0000000000267805 */ /* 0x000fe4000001ff00 */
[----:B------:R-:W-:Y:S01]  /*2e10*/  LEA.HI R143, R26, R89, RZ, 0x5 ;  /* 0x000000591a8f7211 */ /* 0x000fe200078f28ff */
[----:B------:R-:W-:Y:S01]  /*2e20*/  IMAD R89, R7, R94, RZ ;  /* 0x0000005e07597224 */ /* 0x000fe200078e02ff */
[----:B------:R-:W-:Y:S02]  /*2e30*/  SHF.R.S32.HI R28, RZ, 0x1f, R125 ;  /* 0x0000001fff1c7819 */ /* 0x000fe4000001147d */
[----:B------:R-:W-:-:S02]  /*2e40*/  CS2R R40, SRZ ;  /* 0x0000000000287805 */ /* 0x000fc4000001ff00 */
[----:B------:R-:W-:Y:S02]  /*2e50*/  SHF.R.S32.HI R27, RZ, 0x1f, R124 ;  /* 0x0000001fff1b7819 */ /* 0x000fe4000001147c */
[----:B------:R-:W-:Y:S02]  /*2e60*/  CS2R R42, SRZ ;  /* 0x00000000002a7805 */ /* 0x000fe4000001ff00 */
[----:B------:R-:W-:Y:S02]  /*2e70*/  SHF.R.S32.HI R26, RZ, 0x1f, R123 ;  /* 0x0000001fff1a7819 */ /* 0x000fe4000001147b */
[----:B------:R-:W-:Y:S02]  /*2e80*/  CS2R R44, SRZ ;  /* 0x00000000002c7805 */ /* 0x000fe4000001ff00 */
[----:B------:R-:W-:Y:S02]  /*2e90*/  SHF.L.U64.HI R33, R142, 0x3, R141 ;  /* 0x000000038e217819 */ /* 0x000fe4000001028d */
[----:B------:R-:W-:-:S02]  /*2ea0*/  CS2R R46, SRZ ;  /* 0x00000000002e7805 */ /* 0x000fc4000001ff00 */
[-C--:B------:R-:W-:Y:S02]  /*2eb0*/  LEA R147, P1, R125, R135.reuse, 0x2 ;  /* 0x000000877d937211 */ /* 0x080fe400078210ff */
[----:B------:R-:W-:Y:S02]  /*2ec0*/  CS2R R48, SRZ ;  /* 0x0000000000307805 */ /* 0x000fe4000001ff00 */
[-C--:B------:R-:W-:Y:S02]  /*2ed0*/  LEA R145, P2, R124, R135.reuse, 0x2 ;  /* 0x000000877c917211 */ /* 0x080fe400078410ff */
[----:B------:R-:W-:Y:S02]  /*2ee0*/  CS2R R50, SRZ ;  /* 0x0000000000327805 */ /* 0x000fe4000001ff00 */
[----:B------:R-:W-:Y:S02]  /*2ef0*/  LEA R95, P3, R123, R135, 0x2 ;  /* 0x000000877b5f7211 */ /* 0x000fe400078610ff */
[----:B------:R-:W-:-:S02]  /*2f00*/  CS2R R52, SRZ ;  /* 0x0000000000347805 */ /* 0x000fc4000001ff00 */
[----:B------:R-:W-:Y:S02]  /*2f10*/  SHF.R.S32.HI R25, RZ, 0x1f, R122 ;  /* 0x0000001fff197819 */ /* 0x000fe4000001147a */
[----:B------:R-:W-:Y:S02]  /*2f20*/  CS2R R54, SRZ ;  /* 0x0000000000367805 */ /* 0x000fe4000001ff00 */
[----:B------:R-:W-:Y:S01]  /*2f30*/  LEA R111, P4, R122, R135, 0x2 ;  /* 0x000000877a6f7211 */ /* 0x000fe200078810ff */
[----:B------:R-:W-:Y:S01]  /*2f40*/  UMOV UR12, 0x1 ;  /* 0x00000001000c7882 */ /* 0x000fe20000000000 */
[-C--:B------:R-:W-:Y:S01]  /*2f50*/  LEA.HI.X R110, R125, R33.reuse, R28, 0x2, P1 ;  /* 0x000000217d6e7211 */ /* 0x080fe200008f141c */
[----:B------:R-:W-:Y:S01]  /*2f60*/  UMOV UR13, 0xffffffff ;  /* 0xffffffff000d7882 */ /* 0x000fe20000000000 */
[-C--:B------:R-:W-:Y:S01]  /*2f70*/  LEA.HI.X R112, R124, R33.reuse, R27, 0x2, P2 ;  /* 0x000000217c707211 */ /* 0x080fe200010f141b */
[----:B------:R-:W-:Y:S01]  /*2f80*/  UMOV UR4, URZ ;  /* 0x0000003f00047c82 */ /* 0x000fe20008000000 */
[----:B------:R-:W-:-:S02]  /*2f90*/  LEA.HI.X R114, R123, R33, R26, 0x2, P3 ;  /* 0x000000217b727211 */ /* 0x000fc400018f141a */
[----:B------:R-:W-:Y:S02]  /*2fa0*/  LEA.HI.X R32, R122, R33, R25, 0x2, P4 ;  /* 0x000000217a207211 */ /* 0x000fe400020f1419 */
[----:B------:R-:W-:Y:S02]  /*2fb0*/  SHF.R.S32.HI R28, RZ, 0x1f, R121 ;  /* 0x0000001fff1c7819 */ /* 0x000fe40000011479 */
[----:B------:R-:W-:Y:S02]  /*2fc0*/  SHF.R.S32.HI R27, RZ, 0x1f, R120 ;  /* 0x0000001fff1b7819 */ /* 0x000fe40000011478 */
[----:B------:R-:W-:Y:S02]  /*2fd0*/  SHF.R.S32.HI R26, RZ, 0x1f, R119 ;  /* 0x0000001fff1a7819 */ /* 0x000fe40000011477 */
[-C--:B------:R-:W-:Y:S02]  /*2fe0*/  LEA R113, P1, R121, R135.reuse, 0x2 ;  /* 0x0000008779717211 */ /* 0x080fe400078210ff */
[----:B------:R-:W-:-:S02]  /*2ff0*/  LEA R30, P2, R120, R135, 0x2 ;  /* 0x00000087781e7211 */ /* 0x000fc400078410ff */
[-C--:B------:R-:W-:Y:S02]  /*3000*/  LEA R115, P3, R119, R135.reuse, 0x2 ;  /* 0x0000008777737211 */ /* 0x080fe400078610ff */
[----:B------:R-:W-:Y:S02]  /*3010*/  SHF.R.S32.HI R84, RZ, 0x1f, R127 ;  /* 0x0000001fff547819 */ /* 0x000fe4000001147f */
[----:B------:R-:W-:Y:S02]  /*3020*/  SHF.R.S32.HI R25, RZ, 0x1f, R118 ;  /* 0x0000001fff197819 */ /* 0x000fe40000011476 */
[----:B------:R-:W-:Y:S02]  /*3030*/  LEA R29, P4, R118, R135, 0x2 ;  /* 0x00000087761d7211 */ /* 0x000fe400078810ff */
[----:B------:R-:W-:Y:S02]  /*3040*/  SHF.R.S32.HI R87, RZ, 0x1f, R126 ;  /* 0x0000001fff577819 */ /* 0x000fe4000001147e */
[----:B------:R-:W-:-:S02]  /*3050*/  LEA.HI.X R31, R121, R33, R28, 0x2, P1 ;  /* 0x00000021791f7211 */ /* 0x000fc400008f141c */
[-C--:B------:R-:W-:Y:S02]  /*3060*/  LEA.HI.X R120, R120, R33.reuse, R27, 0x2, P2 ;  /* 0x0000002178787211 */ /* 0x080fe400010f141b */
[----:B------:R-:W-:Y:S02]  /*3070*/  LEA.HI.X R122, R119, R33, R26, 0x2, P3 ;  /* 0x00000021777a7211 */ /* 0x000fe400018f141a */
[----:B------:R-:W-:Y:S02]  /*3080*/  SHF.R.S32.HI R24, RZ, 0x1f, R133 ;  /* 0x0000001fff187819 */ /* 0x000fe40000011485 */
[----:B------:R-:W-:Y:S02]  /*3090*/  SHF.R.S32.HI R82, RZ, 0x1f, R131 ;  /* 0x0000001fff527819 */ /* 0x000fe40000011483 */
[----:B------:R-:W-:Y:S02]  /*30a0*/  SHF.R.S32.HI R86, RZ, 0x1f, R129 ;  /* 0x0000001fff567819 */ /* 0x000fe40000011481 */
[----:B------:R-:W-:-:S02]  /*30b0*/  SHF.L.U64.HI R84, R127, 0x2, R84 ;  /* 0x000000027f547819 */ /* 0x000fc40000010254 */
        /* <DEDUP_REMOVED lines=8> */
[----:B------:R-:W-:Y:S02]  /*3140*/  LEA R127, P4, R98, R135, 0x2 ;  /* 0x00000087627f7211 */ /* 0x000fe400078810ff */
[----:B------:R-:W-:Y:S02]  /*3150*/  SHF.L.U64.HI R87, R126, 0x2, R87 ;  /* 0x000000027e577819 */ /* 0x000fe40000010257 */
[----:B------:R-:W-:Y:S02]  /*3160*/  SHF.L.U64.HI R24, R133, 0x2, R24 ;  /* 0x0000000285187819 */ /* 0x000fe40000010218 */
[----:B------:R-:W-:-:S02]  /*3170*/  SHF.L.U64.HI R82, R131, 0x2, R82 ;  /* 0x0000000283527819 */ /* 0x000fc40000010252 */
[----:B------:R-:W-:Y:S02]  /*3180*/  SHF.L.U64.HI R86, R129, 0x2, R86 ;  /* 0x0000000281567819 */ /* 0x000fe40000010256 */
[-C--:B------:R-:W-:Y:S02]  /*3190*/  LEA.HI.X R126, R117, R33.reuse, R28, 0x2, P1 ;  /* 0x00000021757e7211 */ /* 0x080fe400008f141c */
[-C--:B------:R-:W-:Y:S02]  /*31a0*/  LEA.HI.X R130, R116, R33.reuse, R27, 0x2, P2 ;  /* 0x0000002174827211 */ /* 0x080fe400010f141b */
[-C--:B------:R-:W-:Y:S02]  /*31b0*/  LEA.HI.X R99, R99, R33.reuse, R26, 0x2, P3 ;  /* 0x0000002163637211 */ /* 0x080fe400018f141a */
[----:B------:R-:W-:Y:S02]  /*31c0*/  LEA.HI.X R98, R98, R33, R25, 0x2, P4 ;  /* 0x0000002162627211 */ /* 0x000fe400020f1419 */
[----:B------:R-:W-:-:S02]  /*31d0*/  LEA R129, P1, R97, R135, 0x2 ;  /* 0x0000008761817211 */ /* 0x000fc400078210ff */
[-C--:B------:R-:W-:Y:S02]  /*31e0*/  LEA R131, P2, R96, R135.reuse, 0x2 ;  /* 0x0000008760837211 */ /* 0x080fe400078410ff */
[CC--:B------:R-:W-:Y:S02]  /*31f0*/  LEA R133, P3, R91.reuse, R135.reuse, 0x2 ;  /* 0x000000875b857211 */ /* 0x0c0fe400078610ff */
[----:B------:R-:W-:Y:S02]  /*3200*/  SHF.R.S32.HI R26, RZ, 0x1f, R91 ;  /* 0x0000001fff1a7819 */ /* 0x000fe4000001145b */
[----:B------:R-:W-:Y:S02]  /*3210*/  SHF.R.S32.HI R25, RZ, 0x1f, R90 ;  /* 0x0000001fff197819 */ /* 0x000fe4000001145a */
[C---:B------:R-:W-:Y:S02]  /*3220*/  LEA R135, P4, R90.reuse, R135, 0x2 ;  /* 0x000000875a877211 */ /* 0x040fe400078810ff */
[-C--:B------:R-:W-:Y:S01]  /*3230*/  LEA.HI.X R26, R91, R33.reuse, R26, 0x2, P3 ;  /* 0x000000215b1a7211 */ /* 0x080fe200018f141a */
[-C--:B------:R-:W-:Y:S01]  /*3240*/  IMAD R91, R11, R94.reuse, RZ ;  /* 0x0000005e0b5b7224 */ /* 0x080fe200078e02ff */
[----:B------:R-:W-:Y:S01]  /*3250*/  LEA.HI.X R25, R90, R33, R25, 0x2, P4 ;  /* 0x000000215a197211 */ /* 0x000fe200020f1419 */
[----:B------:R-:W-:Y:S01]  /*3260*/  IMAD R90, R9, R94, RZ ;  /* 0x0000005e095a7224 */ /* 0x000fe200078e02ff */
[----:B------:R-:W-:-:S02]  /*3270*/  IADD3 R147, P5, R147, UR10, RZ ;  /* 0x0000000a93937c10 */ /* 0x000fc4000ffbe0ff */
[----:B------:R-:W-:Y:S02]  /*3280*/  IADD3 R145, P6, R145, UR10, RZ ;  /* 0x0000000a91917c10 */ /* 0x000fe4000ffde0ff */
[----:B------:R-:W-:Y:S02]  /*3290*/  IADD3 R95, P3, R95, UR10, RZ ;  /* 0x0000000a5f5f7c10 */ /* 0x000fe4000ff7e0ff */
[----:B------:R-:W-:Y:S02]  /*32a0*/  IADD3 R111, P4, R111, UR10, RZ ;  /* 0x0000000a6f6f7c10 */ /* 0x000fe4000ff9e0ff */
[----:B------:R-:W-:Y:S02]  /*32b0*/  IADD3.X R110, R110, UR11, RZ, P5, !PT ;  /* 0x0000000b6e6e7c10 */ /* 0x000fe4000affe4ff */
[----:B------:R-:W-:Y:S02]  /*32c0*/  IADD3.X R112, R112, UR11, RZ, P6, !PT ;  /* 0x0000000b70707c10 */ /* 0x000fe4000b7fe4ff */
[----:B------:R-:W-:-:S02]  /*32d0*/  IADD3.X R114, R114, UR11, RZ, P3, !PT ;  /* 0x0000000b72727c10 */ /* 0x000fc40009ffe4ff */
[----:B------:R-:W-:Y:S02]  /*32e0*/  IADD3.X R116, R32, UR11, RZ, P4, !PT ;  /* 0x0000000b20747c10 */ /* 0x000fe4000a7fe4ff */
[----:B------:R-:W-:Y:S02]  /*32f0*/  IADD3 R113, P5, R113, UR10, RZ ;  /* 0x0000000a71717c10 */ /* 0x000fe4000ffbe0ff */
[----:B------:R-:W-:Y:S02]  /*3300*/  IADD3 R117, P6, R30, UR10, RZ ;  /* 0x0000000a1e757c10 */ /* 0x000fe4000ffde0ff */
[----:B------:R-:W-:Y:S02]  /*3310*/  IADD3 R115, P3, R115, UR10, RZ ;  /* 0x0000000a73737c10 */ /* 0x000fe4000ff7e0ff */
[----:B------:R-:W-:Y:S02]  /*3320*/  IADD3 R119, P4, R29, UR10, RZ ;  /* 0x0000000a1d777c10 */ /* 0x000fe4000ff9e0ff */
[----:B------:R-:W-:-:S02]  /*3330*/  SHF.R.S32.HI R27, RZ, 0x1f, R96 ;  /* 0x0000001fff1b7819 */ /* 0x000fc40000011460 */
[----:B------:R-:W-:Y:S02]  /*3340*/  IADD3.X R118, R31, UR11, RZ, P5, !PT ;  /* 0x0000000b1f767c10 */ /* 0x000fe4000affe4ff */
[----:B------:R-:W-:Y:S02]  /*3350*/  CS2R R30, SRZ ;  /* 0x00000000001e7805 */ /* 0x000fe4000001ff00 */
[----:B------:R-:W-:Y:S02]  /*3360*/  IADD3.X R120, R120, UR11, RZ, P6, !PT ;  /* 0x0000000b78787c10 */ /* 0x000fe4000b7fe4ff */
[----:B------:R-:W-:Y:S02]  /*3370*/  IADD3.X R122, R122, UR11, RZ, P3, !PT ;  /* 0x0000000b7a7a7c10 */ /* 0x000fe40009ffe4ff */
[----:B------:R-:W-:Y:S02]  /*3380*/  IADD3.X R124, R124, UR11, RZ, P4, !PT ;  /* 0x0000000b7c7c7c10 */ /* 0x000fe4000a7fe4ff */
[----:B------:R-:W-:-:S02]  /*3390*/  SHF.R.S32.HI R28, RZ, 0x1f, R97 ;  /* 0x0000001fff1c7819 */ /* 0x000fc40000011461 */
[----:B------:R-:W-:Y:S02]  /*33a0*/  LEA.HI.X R27, R96, R33, R27, 0x2, P2 ;  /* 0x00000021601b7211 */ /* 0x000fe400010f141b */
[----:B------:R-:W-:Y:S02]  /*33b0*/  IADD3 R121, P5, R121, UR10, RZ ;  /* 0x0000000a79797c10 */ /* 0x000fe4000ffbe0ff */
[----:B------:R-:W-:Y:S02]  /*33c0*/  IADD3 R123, P6, R123, UR10, RZ ;  /* 0x0000000a7b7b7c10 */ /* 0x000fe4000ffde0ff */
[----:B------:R-:W-:Y:S02]  /*33d0*/  IADD3 R125, P3, R125, UR10, RZ ;  /* 0x0000000a7d7d7c10 */ /* 0x000fe4000ff7e0ff */
[----:B------:R-:W-:Y:S02]  /*33e0*/  IADD3 R127, P4, R127, UR10, RZ ;  /* 0x0000000a7f7f7c10 */ /* 0x000fe4000ff9e0ff */
[----:B------:R-:W-:-:S02]  /*33f0*/  LEA R88, P2, R3, R88, 0x3 ;  /* 0x0000005803587211 */ /* 0x000fc400078418ff */
[----:B------:R-:W-:Y:S02]  /*3400*/  SHF.R.S32.HI R144, RZ, 0x1f, R3 ;  /* 0x0000001fff907819 */ /* 0x000fe40000011403 */
[----:B------:R-:W-:Y:S02]  /*3410*/  SHF.R.S32.HI R78, RZ, 0x1f, R137 ;  /* 0x0000001fff4e7819 */ /* 0x000fe40000011489 */
[----:B------:R-:W-:Y:S02]  /*3420*/  LEA.HI.X R28, R97, R33, R28, 0x2, P1 ;  /* 0x00000021611c7211 */ /* 0x000fe400008f141c */
[----:B------:R-:W-:Y:S02]  /*3430*/  CS2R R32, SRZ ;  /* 0x0000000000207805 */ /* 0x000fe4000001ff00 */
[----:B------:R-:W-:Y:S02]  /*3440*/  IADD3.X R126, R126, UR11, RZ, P5, !PT ;  /* 0x0000000b7e7e7c10 */ /* 0x000fe4000affe4ff */
[----:B------:R-:W-:-:S02]  /*3450*/  IADD3.X R130, R130, UR11, RZ, P6, !PT ;  /* 0x0000000b82827c10 */ /* 0x000fc4000b7fe4ff */
[----:B------:R-:W-:Y:S02]  /*3460*/  IADD3.X R134, R99, UR11, RZ, P3, !PT ;  /* 0x0000000b63867c10 */ /* 0x000fe40009ffe4ff */
[----:B------:R-:W-:Y:S02]  /*3470*/  IADD3.X R94, R98, UR11, RZ, P4, !PT ;  /* 0x0000000b625e7c10 */ /* 0x000fe4000a7fe4ff */
[----:B------:R-:W-:Y:S02]  /*3480*/  SHF.R.S32.HI R76, RZ, 0x1f, R139 ;  /* 0x0000001fff4c7819 */ /* 0x000fe4000001148b */
[----:B------:R-:W-:Y:S02]  /*3490*/  IADD3 R128, P1, R88, UR8, RZ ;  /* 0x0000000858807c10 */ /* 0x000fe4000ff3e0ff */
[----:B------:R-:W-:Y:S02]  /*34a0*/  IADD3 R129, P5, R129, UR10, RZ ;  /* 0x0000000a81817c10 */ /* 0x000fe4000ffbe0ff */
[----:B------:R-:W-:-:S02]  /*34b0*/  IADD3 R131, P6, R131, UR10, RZ ;  /* 0x0000000a83837c10 */ /* 0x000fc4000ffde0ff */
[----:B------:R-:W-:Y:S02]  /*34c0*/  IADD3 R133, P3, R133, UR10, RZ ;  /* 0x0000000a85857c10 */ /* 0x000fe4000ff7e0ff */
[----:B------:R-:W-:Y:S02]  /*34d0*/  IADD3 R135, P4, R135, UR10, RZ ;  /* 0x0000000a87877c10 */ /* 0x000fe4000ff9e0ff */
[----:B------:R-:W-:Y:S02]  /*34e0*/  LEA.HI.X R24, R3, R24, R144, 0x3, P2 ;  /* 0x0000001803187211 */ /* 0x000fe400010f1c90 */
[----:B------:R-:W-:Y:S02]  /*34f0*/  SHF.R.S32.HI R143, RZ, 0x5, R143 ;  /* 0x00000005ff8f7819 */ /* 0x000fe4000001148f */
[----:B------:R-:W-:Y:S02]  /*3500*/  SHF.R.S32.HI R146, RZ, 0x1f, R71 ;  /* 0x0000001fff927819 */ /* 0x000fe40000011447 */
[----:B------:R-:W-:-:S02]  /*3510*/  SHF.R.S32.HI R148, RZ, 0x1f, R73 ;  /* 0x0000001fff947819 */ /* 0x000fc40000011449 */
[----:B------:R-:W-:Y:S02]  /*3520*/  SHF.R.S32.HI R150, RZ, 0x1f, R75 ;  /* 0x0000001fff967819 */ /* 0x000fe4000001144b */
[----:B------:R-:W-:Y:S02]  /*3530*/  SHF.R.S32.HI R152, RZ, 0x1f, R77 ;  /* 0x0000001fff987819 */ /* 0x000fe4000001144d */
[----:B------:R-:W-:Y:S02]  /*3540*/  SHF.R.S32.HI R154, RZ, 0x1f, R79 ;  /* 0x0000001fff9a7819 */ /* 0x000fe4000001144f */
[----:B------:R-:W-:Y:S02]  /*3550*/  SHF.L.U64.HI R78, R137, 0x2, R78 ;  /* 0x00000002894e7819 */ /* 0x000fe4000001024e */
[----:B------:R-:W-:Y:S01]  /*3560*/  SHF.L.U64.HI R76, R139, 0x2, R76 ;  /* 0x000000028b4c7819 */ /* 0x000fe2000001024c */
[----:B------:R-:W-:Y:S01]  /*3570*/  VIADD R139, R143, 0xfffffffe ;  /* 0xfffffffe8f8b7836 */ /* 0x000fe20000000000 */
[----:B------:R-:W-:-:S02]  /*3580*/  IADD3.X R88, R28, UR11, RZ, P5, !PT ;  /* 0x0000000b1c587c10 */ /* 0x000fc4000affe4ff */
[----:B------:R-:W-:Y:S02]  /*3590*/  CS2R R28, SRZ ;  /* 0x00000000001c7805 */ /* 0x000fe4000001ff00 */
[----:B------:R-:W-:Y:S02]  /*35a0*/  IADD3.X R136, R27, UR11, RZ, P6, !PT ;  /* 0x0000000b1b887c10 */ /* 0x000fe4000b7fe4ff */
[----:B------:R-:W-:Y:S02]  /*35b0*/  IADD3.X R138, R26, UR11, RZ, P3, !PT ;  /* 0x0000000b1a8a7c10 */ /* 0x000fe40009ffe4ff */
[----:B------:R-:W-:Y:S02]  /*35c0*/  CS2R R26, SRZ ;  /* 0x00000000001a7805 */ /* 0x000fe4000001ff00 */
[----:B------:R-:W-:Y:S02]  /*35d0*/  IADD3.X R140, R25, UR11, RZ, P4, !PT ;  /* 0x0000000b198c7c10 */ /* 0x000fe4000a7fe4ff */
[----:B------:R-:W-:-:S02]  /*35e0*/  IADD3.X R137, R24, UR9, RZ, P1, !PT ;  /* 0x0000000918897c10 */ /* 0x000fc40008ffe4ff */
[----:B------:R-:W-:Y:S02]  /*35f0*/  CS2R R24, SRZ ;  /* 0x0000000000187805 */ /* 0x000fe4000001ff00 */
[C---:B------:R-:W-:Y:S01]  /*3600*/  SHF.L.U64.HI R141, R142.reuse, 0x2, R141 ;  /* 0x000000028e8d7819 */ /* 0x040fe2000001028d */
[----:B------:R-:W-:Y:S01]  /*3610*/  IMAD.SHL.U32 R142, R142, 0x4, RZ ;  /* 0x000000048e8e7824 */ /* 0x000fe200078e00ff */
[----:B------:R-:W-:Y:S02]  /*3620*/  SHF.L.U64.HI R144, R3, 0x2, R144 ;  /* 0x0000000203907819 */ /* 0x000fe40000010290 */
[----:B------:R-:W-:Y:S02]  /*3630*/  SHF.L.U64.HI R146, R71, 0x2, R146 ;  /* 0x0000000247927819 */ /* 0x000fe40000010292 */
[----:B------:R-:W-:Y:S02]  /*3640*/  SHF.L.U64.HI R148, R73, 0x2, R148 ;  /* 0x0000000249947819 */ /* 0x000fe40000010294 */
[----:B------:R-:W-:-:S02]  /*3650*/  SHF.L.U64.HI R150, R75, 0x2, R150 ;  /* 0x000000024b967819 */ /* 0x000fc40000010296 */
[----:B------:R-:W-:Y:S02]  /*3660*/  SHF.L.U64.HI R152, R77, 0x2, R152 ;  /* 0x000000024d987819 */ /* 0x000fe40000010298 */
[----:B------:R-:W-:-:S07]  /*3670*/  SHF.L.U64.HI R154, R79, 0x2, R154 ;  /* 0x000000024f9a7819 */ /* 0x000fce000001029a */
.L_x_1:
[----:B------:R-:W-:Y:S01]  /*3680*/  UIADD3 UR13, UR13, 0x1, URZ ;  /* 0x000000010d0d7890 */ /* 0x000fe2000fffe03f */
[----:B------:R-:W-:-:S04]  /*3690*/  DEPBAR.LE SB0, 0x2 ;  /* 0x000080800000791a */ /* 0x000fc80000000000 */
[----:B------:R-:W-:Y:S01]  /*36a0*/  BAR.SYNC.DEFER_BLOCKING 0x0 ;  /* 0x0000000000007b1d */ /* 0x000fe20000010000 */
[----:B------:R-:W-:Y:S01]  /*36b0*/  UISETP.GT.AND UP0, UPT, UR13, 0x2, UPT ;  /* 0x000000020d00788c */ /* 0x000fe2000bf04270 */
[-C--:B------:R-:W-:Y:S01]  /*36c0*/  ISETP.GE.AND P2, PT, R81, R132.reuse, PT ;  /* 0x000000845100720c */ /* 0x080fe20003f46270 */
[----:B------:R-:W-:Y:S01]  /*36d0*/  UIADD3 UR12, UR12, 0x1, URZ ;  /* 0x000000010c0c7890 */ /* 0x000fe2000fffe03f */
[----:B------:R-:W-:Y:S01]  /*36e0*/  ISETP.LE.AND P1, PT, R139, UR4, PT ;  /* 0x000000048b007c0c */ /* 0x000fe2000bf23270 */
[----:B------:R-:W-:Y:S01]  /*36f0*/  USEL UR13, UR13, URZ, !UP0 ;  /* 0x0000003f0d0d7287 */ /* 0x000fe2000c000000 */
[----:B------:R-:W-:Y:S01]  /*3700*/  SEL R96, RZ, 0x4, P2 ;  /* 0x00000004ff607807 */ /* 0x000fe20001000000 */
[----:B------:R-:W-:Y:S01]  /*3710*/  UMOV UR9, 0x40000040 ;  /* 0x4000004000097882 */ /* 0x000fe20000000000 */
[----:B------:R-:W-:Y:S01]  /*3720*/  UMOV UR11, 0x40000040 ;  /* 0x40000040000b7882 */ /* 0x000fe20000000000 */
[----:B------:R-:W-:Y:S01]  /*3730*/  ULEA UR5, UR13, UR7, 0xd ;  /* 0x000000070d057291 */ /* 0x000fe2000f8e683f */
[----:B------:R-:W-:Y:S01]  /*3740*/  SEL R96, R96, RZ, !P1 ;  /* 0x000000ff60607207 */ /* 0x000fe20004800000 */
[----:B------:R-:W-:Y:S01]  /*3750*/  UIADD3 UR4, UR4, 0x1, URZ ;  /* 0x0000000104047890 */ /* 0x000fe2000fffe03f */
[-C--:B------:R-:W-:Y:S01]  /*3760*/  ISETP.GE.AND P2, PT, R69, R132.reuse, PT ;  /* 0x000000844500720c */ /* 0x080fe20003f46270 */
[----:B------:R-:W-:Y:S01]  /*3770*/  UIADD3 UR6, UR5, 0x6000, URZ ;  /* 0x0000600005067890 */ /* 0x000fe2000fffe03f */
[----:B------:R-:W-:Y:S01]  /*3780*/  ISETP.NE.U32.AND P3, PT, R96, RZ, PT ;  /* 0x000000ff6000720c */ /* 0x000fe20003f65070 */
[----:B------:R-:W-:Y:S01]  /*3790*/  USHF.R.U32.HI UR8, URZ, 0x4, UR5 ;  /* 0x000000043f087899 */ /* 0x000fe20008011605 */
[----:B------:R-:W-:Y:S01]  /*37a0*/  ISETP.GE.AND P4, PT, R67, R132, PT ;  /* 0x000000844300720c */ /* 0x000fe20003f86270 */
[----:B------:R-:W-:Y:S01]  /*37b0*/  USHF.R.U32.HI UR6, URZ, 0x4, UR6 ;  /* 0x000000043f067899 */ /* 0x000fe20008011606 */
[----:B------:R-:W-:Y:S01]  /*37c0*/  SEL R96, RZ, 0x4, P2 ;  /* 0x00000004ff607807 */ /* 0x000fe20001000000 */
[----:B------:R-:W-:Y:S01]  /*37d0*/  USGXT.U32 UR8, UR8, 0xe ;  /* 0x0000000e0808789a */ /* 0x000fe20008000000 */
[----:B------:R-:W-:Y:S01]  /*37e0*/  LEA R100, P2, R79, R128, 0x2 ;  /* 0x000000804f647211 */ /* 0x000fe200078410ff */
[----:B------:R-:W-:Y:S01]  /*37f0*/  USGXT.U32 UR10, UR6, 0xe ;  /* 0x0000000e060a789a */ /* 0x000fe20008000000 */
[----:B------:R-:W-:Y:S01]  /*3800*/  SEL R97, RZ, 0x4, P4 ;  /* 0x00000004ff617807 */ /* 0x000fe20002000000 */
[----:B------:R-:W-:Y:S01]  /*3810*/  UMOV UR5, URZ ;  /* 0x0000003f00057c82 */ /* 0x000fe20008000000 */
[----:B------:R-:W-:Y:S01]  /*3820*/  WARPGROUP.ARRIVE ;  /* 0x00000000000079c5 */ /* 0x000fe20000000000 */
[----:B------:R-:W-:Y:S01]  /*3830*/  UMOV UR6, URZ ;  /* 0x0000003f00067c82 */ /* 0x000fe20008000000 */
[----:B------:R-:W-:Y:S01]  /*3840*/  SEL R96, R96, RZ, !P1 ;  /* 0x000000ff60607207 */ /* 0x000fe20004800000 */
[----:B------:R-:W-:Y:S01]  /*3850*/  IMAD.X R101, R137, 0x1, R154, P2 ;  /* 0x0000000189657824 */ /* 0x000fe200010e069a */
[----:B------:R-:W-:-:S02]  /*3860*/  ISETP.GE.AND P5, PT, R65, R132, PT ;  /* 0x000000844100720c */ /* 0x000fc40003fa6270 */
[----:B------:R-:W-:Y:S01]  /*3870*/  HGMMA.64x64x8.F32.TF32 R24, gdesc[UR8], R24 ;  /* 0x04e00000081879f0 */ /* 0x000fe20008702818 */
[----:B------:R-:W-:Y:S01]  /*3880*/  UIADD3 UR8, UP0, UR8, 0x2, URZ ;  /* 0x0000000208087890 */ /* 0x000fe2000ff1e03f */
[----:B------:R-:W-:Y:S01]  /*3890*/  SEL R97, R97, RZ, !P1 ;  /* 0x000000ff61617207 */ /* 0x000fe20004800000 */
[----:B------:R-:W-:Y:S01]  /*38a0*/  UIADD3 UR10, UP1, UR10, 0x2, URZ ;  /* 0x000000020a0a7890 */ /* 0x000fe2000ff3e03f */
[----:B------:R-:W-:Y:S01]  /*38b0*/  ISETP.NE.U32.AND P4, PT, R96, RZ, PT ;  /* 0x000000ff6000720c */ /* 0x000fe20003f85070 */
[----:B------:R-:W-:Y:S01]  /*38c0*/  UIADD3.X UR9, UR5, 0x40000040, URZ, UP0, !UPT ;  /* 0x4000004005097890 */ /* 0x000fe200087fe43f */
[----:B------:R-:W-:Y:S01]  /*38d0*/  SEL R96, RZ, 0x4, P5 ;  /* 0x00000004ff607807 */ /* 0x000fe20002800000 */
[----:B------:R-:W-:Y:S01]  /*38e0*/  UIADD3.X UR11, UR6, 0x40000040, URZ, UP1, !UPT ;  /* 0x40000040060b7890 */ /* 0x000fe20008ffe43f */
[----:B------:R-:W-:Y:S01]  /*38f0*/  ISETP.NE.U32.AND P2, PT, R97, RZ, PT ;  /* 0x000000ff6100720c */ /* 0x000fe20003f45070 */
[----:B------:R-:W-:Y:S01]  /*3900*/  UIADD3.64 UR16, UR8, 0x2, URZ ;  /* 0x0000000208107897 */ /* 0x000fe2000fffe03f */
[----:B------:R-:W-:Y:S01]  /*3910*/  SEL R97, R96, RZ, !P1 ;  /* 0x000000ff60617207 */ /* 0x000fe20004800000 */
[----:B------:R-:W-:Y:S01]  /*3920*/  UIADD3.64 UR18, UR10, 0x2, URZ ;  /* 0x000000020a127897 */ /* 0x000fe2000fffe03f */
[-C--:B------:R-:W-:Y:S01]  /*3930*/  LEA R96, P5, R75, R128.reuse, 0x2 ;  /* 0x000000804b607211 */ /* 0x080fe200078a10ff */
[----:B------:R-:W-:Y:S01]  /*3940*/  UISETP.GT.AND UP0, UPT, UR12, 0x2, UPT ;  /* 0x000000020c00788c */ /* 0x000fe2000bf04270 */
[----:B------:R-:W-:-:S03]  /*3950*/  LEA R98, P6, R77, R128, 0x2 ;  /* 0x000000804d627211 */ /* 0x000fc600078c10ff */
[----:B------:R-:W-:Y:S02]  /*3960*/  USEL UR12, UR12, URZ, !UP0 ;  /* 0x0000003f0c0c7287 */ /* 0x000fe4000c000000 */
[----:B------:R-:W-:Y:S02]  /*3970*/  IMAD.X R99, R137, 0x1, R152, P6 ;  /* 0x0000000189637824 */ /* 0x000fe400030e0698 */
[----:B------:R-:W-:-:S06]  /*3980*/  ULEA UR5, UR12, UR7, 0xd ;  /* 0x000000070c057291 */ /* 0x000fcc000f8e683f */
[----:B------:R-:W-:Y:S02]  /*3990*/  VIADD R105, R14, UR5 ;  /* 0x000000050e697c36 */ /* 0x000fe40008000000 */
[----:B------:R-:W-:Y:S02]  /*39a0*/  VIADD R107, R12, UR5 ;  /* 0x000000050c6b7c36 */ /* 0x000fe40008000000 */
[----:B------:R-:W-:Y:S02]  /*39b0*/  VIADD R149, R5, UR5 ;  /* 0x0000000505957c36 */ /* 0x000fe40008000000 */
[----:B------:R-:W-:Y:S02]  /*39c0*/  VIADD R151, R4, UR5 ;  /* 0x0000000504977c36 */ /* 0x000fe40008000000 */
[----:B------:R-:W-:Y:S01]  /*39d0*/  VIADD R153, R2, UR5 ;  /* 0x0000000502997c36 */ /* 0x000fe20008000000 */
[----:B------:R-:W-:Y:S01]  /*39e0*/  HGMMA.64x64x8.F32.TF32 R24, gdesc[UR8], R24 ;  /* 0x04e00000081879f0 */ /* 0x000fe20008702818 */
[----:B------:R-:W-:-:S02]  /*39f0*/  UIADD3.64 UR8, UR8, 0x4, URZ ;  /* 0x0000000408087897 */ /* 0x000fc4000fffe03f */
[----:B------:R-:W-:Y:S01]  /*3a00*/  UIADD3.64 UR10, UR10, 0x4, URZ ;  /* 0x000000040a0a7897 */ /* 0x000fe2000fffe03f */
[----:B------:R-:W-:Y:S08]  /*3a10*/  HGMMA.64x64x8.F32.TF32 R24, gdesc[UR16], R24 ;  /* 0x04e00000101879f0 */ /* 0x000ff00008702818 */
[----:B------:R-:W-:Y:S03]  /*3a20*/  HGMMA.64x64x8.F32.TF32 R24, gdesc[UR8], R24, gsb0 ;  /* 0x04e00000081879f0 */ /* 0x000fe60008002818 */
[----:B------:R-:W-:-:S02]  /*3a30*/  WARPGROUP.DEPBAR.LE gsb0, 0x1 ;  /* 0x00008000000079c5 */ /* 0x000fc40000010100 */
[----:B------:R-:W-:Y:S06]  /*3a40*/  BAR.SYNC.DEFER_BLOCKING 0x0 ;  /* 0x0000000000007b1d */ /* 0x000fec0000010000 */
[----:B------:R-:W-:Y:S01]  /*3a50*/  @!PT LDS RZ, [RZ] ;  /* 0x00000000fffff984 */ /* 0x000fe20000000800 */
[----:B------:R-:W-:Y:S01]  /*3a60*/  @!PT LDS RZ, [RZ] ;  /* 0x00000000fffff984 */ /* 0x000fe20000000800 */
[----:B------:R-:W-:Y:S01]  /*3a70*/  @!PT LDS RZ, [RZ] ;  /* 0x00000000fffff984 */ /* 0x000fe20000000800 */
[----:B------:R1:W-:Y:S01]  /*3a80*/  LDGSTS.E [R105], desc[UR14][R100.64], P3 ;  /* 0x0000000064697fae */ /* 0x0003e2000992184e */
[----:B------:R-:W-:-:S03]  /*3a90*/  ISETP.GE.AND P3, PT, R63, R132, PT ;  /* 0x000000843f00720c */ /* 0x000fc60003f66270 */
[----:B------:R2:W-:Y:S01]  /*3aa0*/  LDGSTS.E [R105+0x8], desc[UR14][R98.64], P4 ;  /* 0x0000800062697fae */ /* 0x0005e2000a12184e */
[----:B------:R-:W-:Y:S02]  /*3ab0*/  SEL R102, RZ, 0x4, P3 ;  /* 0x00000004ff667807 */ /* 0x000fe40001800000 */
[----:B------:R-:W-:Y:S01]  /*3ac0*/  ISETP.NE.U32.AND P3, PT, R97, RZ, PT ;  /* 0x000000ff6100720c */ /* 0x000fe20003f65070 */
[----:B------:R-:W-:Y:S01]  /*3ad0*/  IMAD.X R97, R137, 0x1, R150, P5 ;  /* 0x0000000189617824 */ /* 0x000fe200028e0696 */
[-C--:B------:R-:W-:Y:S02]  /*3ae0*/  ISETP.GE.AND P5, PT, R59, R132.reuse, PT ;  /* 0x000000843b00720c */ /* 0x080fe40003fa6270 */
[----:B------:R-:W-:Y:S02]  /*3af0*/  SEL R102, R102, RZ, !P1 ;  /* 0x000000ff66667207 */ /* 0x000fe40004800000 */
[----:B-1----:R-:W-:Y:S01]  /*3b00*/  SEL R100, RZ, 0x4, P5 ;  /* 0x00000004ff647807 */ /* 0x002fe20002800000 */
[----:B------:R1:W-:Y:S01]  /*3b10*/  LDGSTS.E [R107], desc[UR14][R96.64], P2 ;  /* 0x00000000606b7fae */ /* 0x0003e2000912184e */
[----:B------:R-:W-:Y:S01]  /*3b20*/  ISETP.GE.AND P2, PT, R57, R132, PT ;  /* 0x000000843900720c */ /* 0x000fe20003f46270 */
[----:B--2---:R-:W-:Y:S01]  /*3b30*/  VIADD R105, R10, UR5 ;  /* 0x000000050a697c36 */ /* 0x004fe20008000000 */
[----:B------:R-:W-:-:S02]  /*3b40*/  SEL R101, R100, RZ, !P1 ;  /* 0x000000ff64657207 */ /* 0x000fc40004800000 */
[----:B------:R-:W-:Y:S02]  /*3b50*/  ISETP.NE.U32.AND P4, PT, R102, RZ, PT ;  /* 0x000000ff6600720c */ /* 0x000fe40003f85070 */
[-C--:B------:R-:W-:Y:S02]  /*3b60*/  LEA R100, P5, R71, R128.reuse, 0x2 ;  /* 0x0000008047647211 */ /* 0x080fe400078a10ff */
[----:B------:R-:W-:Y:S02]  /*3b70*/  LEA R102, P6, R73, R128, 0x2 ;  /* 0x0000008049667211 */ /* 0x000fe400078c10ff */
[----:B------:R-:W-:Y:S02]  /*3b80*/  SEL R104, RZ, 0x4, P2 ;  /* 0x00000004ff687807 */ /* 0x000fe40001000000 */
[----:B------:R-:W-:Y:S01]  /*3b90*/  ISETP.NE.U32.AND P2, PT, R101, RZ, PT ;  /* 0x000000ff6500720c */ /* 0x000fe20003f45070 */
[----:B------:R-:W-:Y:S01]  /*3ba0*/  IMAD.X R101, R137, 0x1, R146, P5 ;  /* 0x0000000189657824 */ /* 0x000fe200028e0692 */
[----:B------:R-:W-:Y:S01]  /*3bb0*/  ISETP.GE.AND P5, PT, R23, R132, PT ;  /* 0x000000841700720c */ /* 0x000fe20003fa6270 */
[----:B------:R-:W-:Y:S01]  /*3bc0*/  IMAD.X R103, R137, 0x1, R148, P6 ;  /* 0x0000000189677824 */ /* 0x000fe200030e0694 */
[----:B------:R-:W-:-:S02]  /*3bd0*/  SEL R104, R104, RZ, !P1 ;  /* 0x000000ff68687207 */ /* 0x000fc40004800000 */
[----:B-1----:R-:W-:Y:S02]  /*3be0*/  SEL R96, RZ, 0x4, P5 ;  /* 0x00000004ff607807 */ /* 0x002fe40002800000 */
[----:B------:R1:W-:Y:S01]  /*3bf0*/  LDGSTS.E [R107+0x8], desc[UR14][R102.64], P3 ;  /* 0x00008000666b7fae */ /* 0x0003e2000992184e */
[----:B------:R-:W-:Y:S02]  /*3c00*/  ISETP.NE.U32.AND P3, PT, R104, RZ, PT ;  /* 0x000000ff6800720c */ /* 0x000fe40003f65070 */
[----:B------:R-:W-:Y:S01]  /*3c10*/  SEL R97, R96, RZ, !P1 ;  /* 0x000000ff60617207 */ /* 0x000fe20004800000 */
[----:B------:R2:W-:Y:S01]  /*3c20*/  LDGSTS.E [R105], desc[UR14][R100.64], P4 ;  /* 0x0000000064697fae */ /* 0x0005e2000a12184e */
[----:B------:R-:W-:Y:S02]  /*3c30*/  ISETP.GE.AND P4, PT, R21, R132, PT ;  /* 0x000000841500720c */ /* 0x000fe40003f86270 */
[-C--:B------:R-:W-:Y:S02]  /*3c40*/  IADD3 R96, P5, R60, R128.reuse, RZ ;  /* 0x000000803c607210 */ /* 0x080fe40007fbe0ff */
[----:B------:R-:W-:-:S02]  /*3c50*/  IADD3 R98, P6, R61, R128, RZ ;  /* 0x000000803d627210 */ /* 0x000fc40007fde0ff */
[----:B------:R-:W-:Y:S01]  /*3c60*/  SEL R104, RZ, 0x4, P4 ;  /* 0x00000004ff687807 */ /* 0x000fe20002000000 */
[----:B-1----:R-:W-:Y:S01]  /*3c70*/  VIADD R107, R8, UR5 ;  /* 0x00000005086b7c36 */ /* 0x002fe20008000000 */
[----:B------:R-:W-:Y:S01]  /*3c80*/  ISETP.NE.U32.AND P4, PT, R97, RZ, PT ;  /* 0x000000ff6100720c */ /* 0x000fe20003f85070 */
[----:B------:R-:W-:Y:S01]  /*3c90*/  IMAD.X R97, R137, 0x1, R76, P5 ;  /* 0x0000000189617824 */ /* 0x000fe200028e064c */
[----:B------:R-:W-:Y:S01]  /*3ca0*/  ISETP.GE.AND P5, PT, R19, R132, PT ;  /* 0x000000841300720c */ /* 0x000fe20003fa6270 */
[----:B------:R-:W-:Y:S01]  /*3cb0*/  IMAD.X R99, R137, 0x1, R74, P6 ;  /* 0x0000000189637824 */ /* 0x000fe200030e064a */
[----:B------:R-:W-:Y:S02]  /*3cc0*/  SEL R104, R104, RZ, !P1 ;  /* 0x000000ff68687207 */ /* 0x000fe40004800000 */
[----:B--2---:R-:W-:Y:S02]  /*3cd0*/  SEL R100, RZ, 0x4, P5 ;  /* 0x00000004ff647807 */ /* 0x004fe40002800000 */
[----:B------:R1:W-:Y:S01]  /*3ce0*/  LDGSTS.E [R105+0x8], desc[UR14][R98.64], P2 ;  /* 0x0000800062697fae */ /* 0x0003e2000912184e */
[----:B------:R-:W-:-:S02]  /*3cf0*/  ISETP.NE.U32.AND P2, PT, R104, RZ, PT ;  /* 0x000000ff6800720c */ /* 0x000fc40003f45070 */
[----:B------:R-:W-:Y:S01]  /*3d00*/  SEL R101, R100, RZ, !P1 ;  /* 0x000000ff64657207 */ /* 0x000fe20004800000 */
[----:B------:R2:W-:Y:S01]  /*3d10*/  LDGSTS.E [R107], desc[UR14][R96.64], P3 ;  /* 0x00000000606b7fae */ /* 0x0005e2000992184e */
[----:B------:R-:W-:Y:S02]  /*3d20*/  ISETP.GE.AND P3, PT, R17, R132, PT ;  /* 0x000000841100720c */ /* 0x000fe40003f66270 */
[-C--:B------:R-:W-:Y:S02]  /*3d30*/  IADD3 R100, P5, R56, R128.reuse, RZ ;  /* 0x0000008038647210 */ /* 0x080fe40007fbe0ff */
[----:B------:R-:W-:Y:S02]  /*3d40*/  IADD3 R102, P6, R58, R128, RZ ;  /* 0x000000803a667210 */ /* 0x000fe40007fde0ff */
[----:B------:R-:W-:Y:S01]  /*3d50*/  SEL R104, RZ, 0x4, P3 ;  /* 0x00000004ff687807 */ /* 0x000fe20001800000 */
[----:B-1----:R-:W-:Y:S01]  /*3d60*/  VIADD R105, R6, UR5 ;  /* 0x0000000506697c36 */ /* 0x002fe20008000000 */
[----:B------:R-:W-:Y:S01]  /*3d70*/  ISETP.NE.U32.AND P3, PT, R101, RZ, PT ;  /* 0x000000ff6500720c */ /* 0x000fe20003f65070 */
[----:B------:R-:W-:Y:S01]  /*3d80*/  IMAD.X R101, R137, 0x1, R80, P5 ;  /* 0x0000000189657824 */ /* 0x000fe200028e0650 */
[----:B------:R-:W-:Y:S01]  /*3d90*/  ISETP.GE.AND P5, PT, R15, R132, PT ;  /* 0x000000840f00720c */ /* 0x000fe20003fa6270 */
[----:B------:R-:W-:Y:S01]  /*3da0*/  IMAD.X R103, R137, 0x1, R78, P6 ;  /* 0x0000000189677824 */ /* 0x000fe200030e064e */
[----:B------:R-:W-:-:S02]  /*3db0*/  SEL R104, R104, RZ, !P1 ;  /* 0x000000ff68687207 */ /* 0x000fc40004800000 */
[----:B--2---:R-:W-:Y:S02]  /*3dc0*/  SEL R96, RZ, 0x4, P5 ;  /* 0x00000004ff607807 */ /* 0x004fe40002800000 */
[----:B------:R-:W-:Y:S01]  /*3dd0*/  LDGSTS.E [R107+0x8], desc[UR14][R102.64], P4 ;  /* 0x00008000666b7fae */ /* 0x000fe2000a12184e */
[----:B------:R-:W-:Y:S02]  /*3de0*/  ISETP.NE.U32.AND P4, PT, R104, RZ, PT ;  /* 0x000000ff6800720c */ /* 0x000fe40003f85070 */
[----:B------:R-:W-:Y:S01]  /*3df0*/  SEL R97, R96, RZ, !P1 ;  /* 0x000000ff60617207 */ /* 0x000fe20004800000 */
[----:B------:R1:W-:Y:S01]  /*3e00*/  LDGSTS.E [R105], desc[UR14][R100.64], P2 ;  /* 0x0000000064697fae */ /* 0x0003e2000912184e */
[----:B------:R-:W-:Y:S02]  /*3e10*/  ISETP.GE.AND P2, PT, R13, R132, PT ;  /* 0x000000840d00720c */ /* 0x000fe40003f46270 */
[-C--:B------:R-:W-:Y:S02]  /*3e20*/  IADD3 R96, P5, R20, R128.reuse, RZ ;  /* 0x0000008014607210 */ /* 0x080fe40007fbe0ff */
[----:B------:R-:W-:-:S02]  /*3e30*/  IADD3 R98, P6, R22, R128, RZ ;  /* 0x0000008016627210 */ /* 0x000fc40007fde0ff */
[----:B------:R-:W-:Y:S02]  /*3e40*/  SEL R104, RZ, 0x4, P2 ;  /* 0x00000004ff687807 */ /* 0x000fe40001000000 */
[----:B------:R-:W-:Y:S01]  /*3e50*/  ISETP.NE.U32.AND P2, PT, R97, RZ, PT ;  /* 0x000000ff6100720c */ /* 0x000fe20003f45070 */
[----:B------:R-:W-:Y:S01]  /*3e60*/  IMAD.X R97, R137, 0x1, R84, P5 ;  /* 0x0000000189617824 */ /* 0x000fe200028e0654 */
[-C--:B------:R-:W-:Y:S01]  /*3e70*/  ISETP.GE.AND P5, PT, R11, R132.reuse, PT ;  /* 0x000000840b00720c */ /* 0x080fe20003fa6270 */
[----:B------:R-:W-:Y:S01]  /*3e80*/  IMAD.X R99, R137, 0x1, R82, P6 ;  /* 0x0000000189637824 */ /* 0x000fe200030e0652 */
[----:B------:R-:W-:Y:S02]  /*3e90*/  ISETP.GE.AND P6, PT, R64, R132, PT ;  /* 0x000000844000720c */ /* 0x000fe40003fc6270 */
[----:B-1----:R-:W-:Y:S02]  /*3ea0*/  SEL R100, RZ, 0x4, P5 ;  /* 0x00000004ff647807 */ /* 0x002fe40002800000 */
[----:B------:R1:W-:Y:S01]  /*3eb0*/  LDGSTS.E [R105+0x8], desc[UR14][R98.64], P3 ;  /* 0x0000800062697fae */ /* 0x0003e2000992184e */
[----:B------:R-:W-:-:S02]  /*3ec0*/  SEL R104, R104, RZ, !P1 ;  /* 0x000000ff68687207 */ /* 0x000fc40004800000 */
[----:B------:R-:W-:Y:S01]  /*3ed0*/  SEL R100, R100, RZ, !P1 ;  /* 0x000000ff64647207 */ /* 0x000fe20004800000 */
[----:B------:R2:W-:Y:S01]  /*3ee0*/  LDGSTS.E [R149], desc[UR14][R96.64], P4 ;  /* 0x0000000060957fae */ /* 0x0005e2000a12184e */
[-C--:B------:R-:W-:Y:S02]  /*3ef0*/  ISETP.GE.AND P4, PT, R9, R132.reuse, PT ;  /* 0x000000840900720c */ /* 0x080fe40003f86270 */
[----:B------:R-:W-:Y:S01]  /*3f00*/  ISETP.GE.AND P5, PT, R7, R132, PT ;  /* 0x000000840700720c */ /* 0x000fe20003fa6270 */
[----:B------:R-:W-:Y:S01]  /*3f10*/  VIADD R132, R132, 0xffffffe0 ;  /* 0xffffffe084847836 */ /* 0x000fe20000000000 */
[----:B------:R-:W-:Y:S02]  /*3f20*/  SEL R101, RZ, 0x4, P4 ;  /* 0x00000004ff657807 */ /* 0x000fe40002000000 */
[----:B------:R-:W-:Y:S02]  /*3f30*/  ISETP.NE.U32.AND P4, PT, R100, RZ, PT ;  /* 0x000000ff6400720c */ /* 0x000fe40003f85070 */
[----:B-1----:R-:W-:-:S02]  /*3f40*/  SEL R98, RZ, 0x4, P6 ;  /* 0x00000004ff627807 */ /* 0x002fc40003000000 */
[----:B------:R-:W-:Y:S01]  /*3f50*/  IADD3 R108, P6, R18, R128, RZ ;  /* 0x00000080126c7210 */ /* 0x000fe20007fde0ff */
[----:B--2---:R-:W-:Y:S01]  /*3f60*/  IMAD.MOV.U32 R96, RZ, RZ, R128 ;  /* 0x000000ffff607224 */ /* 0x004fe200078e0080 */
[----:B------:R-:W-:Y:S01]  /*3f70*/  ISETP.NE.U32.AND P3, PT, R104, RZ, PT ;  /* 0x000000ff6800720c */ /* 0x000fe20003f65070 */
[----:B------:R-:W-:Y:S01]  /*3f80*/  IMAD.MOV.U32 R97, RZ, RZ, R137 ;  /* 0x000000ffff617224 */ /* 0x000fe200078e0089 */
[----:B------:R-:W-:Y:S01]  /*3f90*/  SEL R100, RZ, 0x4, P5 ;  /* 0x00000004ff647807 */ /* 0x000fe20002800000 */
[----:B------:R-:W-:Y:S01]  /*3fa0*/  IMAD.X R109, R137, 0x1, R86, P6 ;  /* 0x00000001896d7824 */ /* 0x000fe200030e0656 */
[----:B------:R-:W-:Y:S01]  /*3fb0*/  SEL R101, R101, RZ, !P1 ;  /* 0x000000ff65657207 */ /* 0x000fe20004800000 */
[--C-:B------:R-:W-:Y:S01]  /*3fc0*/  IMAD.WIDE R106, R92, 0x4, R96.reuse ;  /* 0x000000045c6a7825 */ /* 0x100fe200078e0260 */
[----:B------:R-:W-:Y:S02]  /*3fd0*/  SEL R100, R100, RZ, !P1 ;  /* 0x000000ff64647207 */ /* 0x000fe40004800000 */
[----:B------:R1:W-:Y:S01]  /*3fe0*/  LDGSTS.E [R149+0x8], desc[UR14][R108.64], P2 ;  /* 0x000080006c957fae */ /* 0x0003e2000912184e */
[----:B------:R-:W-:Y:S01]  /*3ff0*/  ISETP.NE.U32.AND P5, PT, R101, RZ, PT ;  /* 0x000000ff6500720c */ /* 0x000fe20003fa5070 */
[----:B------:R-:W-:Y:S01]  /*4000*/  IMAD.WIDE R104, R91, 0x4, R96 ;  /* 0x000000045b687825 */ /* 0x000fe200078e0260 */
[----:B------:R-:W-:-:S02]  /*4010*/  ISETP.NE.U32.AND P6, PT, R100, RZ, PT ;  /* 0x000000ff6400720c */ /* 0x000fc40003fc5070 */
[----:B------:R-:W-:Y:S01]  /*4020*/  IADD3 R100, P2, R62, R135, RZ ;  /* 0x000000873e647210 */ /* 0x000fe20007f5e0ff */
[----:B------:R2:W-:Y:S01]  /*4030*/  LDGSTS.E [R151], desc[UR14][R106.64], P3 ;  /* 0x000000006a977fae */ /* 0x0005e2000992184e */
[----:B------:R-:W-:Y:S02]  /*4040*/  SEL R98, R98, RZ, !P1 ;  /* 0x000000ff62627207 */ /* 0x000fe40004800000 */
[----:B------:R-:W-:Y:S01]  /*4050*/  IADD3 R102, P3, R62, R131, RZ ;  /* 0x000000833e667210 */ /* 0x000fe20007f7e0ff */
[----:B------:R-:W-:Y:S01]  /*4060*/  IMAD.X R101, R140, 0x1, R87, P2 ;  /* 0x000000018c657824 */ /* 0x000fe200010e0657 */
[----:B------:R-:W-:Y:S01]  /*4070*/  ISETP.NE.U32.AND P1, PT, R98, RZ, PT ;  /* 0x000000ff6200720c */ /* 0x000fe20003f25070 */
[----:B------:R-:W-:Y:S01]  /*4080*/  IMAD.WIDE R98, R90, 0x4, R96 ;  /* 0x000000045a627825 */ /* 0x000fe200078e0260 */
[----:B-1----:R-:W-:Y:S01]  /*4090*/  IADD3 R108, P2, R62, R127, RZ ;  /* 0x0000007f3e6c7210 */ /* 0x002fe20007f5e0ff */
[----:B------:R1:W-:Y:S02]  /*40a0*/  LDGSTS.E [R151+0x8], desc[UR14][R104.64], P4 ;  /* 0x0000800068977fae */ /* 0x0003e4000a12184e */
[--C-:B------:R-:W-:Y:S01]  /*40b0*/  IMAD.X R103, R136, 0x1, R87.reuse, P3 ;  /* 0x0000000188677824 */ /* 0x100fe200018e0657 */
[----:B--2---:R-:W-:Y:S01]  /*40c0*/  IADD3 R106, P3, R62, R123, RZ ;  /* 0x0000007b3e6a7210 */ /* 0x004fe20007f7e0ff */
[----:B------:R-:W-:Y:S01]  /*40d0*/  IMAD.X R109, R94, 0x1, R87, P2 ;  /* 0x000000015e6d7824 */ /* 0x000fe200010e0657 */
[----:B------:R2:W-:Y:S01]  /*40e0*/  LDGSTS.E [R153], desc[UR14][R98.64], P5 ;  /* 0x0000000062997fae */ /* 0x0005e2000a92184e */
[----:B------:R-:W-:-:S04]  /*40f0*/  IMAD.WIDE R96, R89, 0x4, R96 ;  /* 0x0000000459607825 */ /* 0x000fc800078e0260 */
[--C-:B------:R-:W-:Y:S01]  /*4100*/  IMAD.X R107, R130, 0x1, R87.reuse, P3 ;  /* 0x00000001826b7824 */ /* 0x100fe200018e0657 */
[----:B-1----:R-:W-:Y:S01]  /*4110*/  IADD3 R104, P2, R62, R119, RZ ;  /* 0x000000773e687210 */ /* 0x002fe20007f5e0ff */
[----:B------:R1:W-:Y:S01]  /*4120*/  LDGSTS.E [R153+0x8], desc[UR14][R96.64], P6 ;  /* 0x0000800060997fae */ /* 0x0003e2000b12184e */
[----:B------:R-:W-:Y:S02]  /*4130*/  VIADD R149, R66, UR5 ;  /* 0x0000000542957c36 */ /* 0x000fe40008000000 */
[----:B------:R-:W-:Y:S01]  /*4140*/  VIADD R151, R0, UR5 ;  /* 0x0000000500977c36 */ /* 0x000fe20008000000 */
[----:B------:R-:W0:Y:S01]  /*4150*/  LDGDEPBAR ;  /* 0x00000000000079af */ /* 0x000e220000000000 */
[----:B--2---:R-:W-:Y:S01]  /*4160*/  IADD3 R98, P3, R62, R117, RZ ;  /* 0x000000753e627210 */ /* 0x004fe20007f7e0ff */
[--C-:B------:R-:W-:Y:S02]  /*4170*/  IMAD.X R105, R124, 0x1, R87.reuse, P2 ;  /* 0x000000017c697824 */ /* 0x100fe400010e0657 */
[----:B------:R2:W-:Y:S02]  /*4180*/  LDGSTS.E [R149+0x6000], desc[UR14][R100.64], P1 ;  /* 0x0600000064957fae */ /* 0x0005e4000892184e */
[----:B------:R-:W-:Y:S01]  /*4190*/  IMAD.X R99, R120, 0x1, R87, P3 ;  /* 0x0000000178637824 */ /* 0x000fe200018e0657 */
[----:B-1----:R-:W-:Y:S01]  /*41a0*/  IADD3 R96, P2, R62, R111, RZ ;  /* 0x0000006f3e607210 */ /* 0x002fe20007f5e0ff */
[----:B------:R1:W-:Y:S01]  /*41b0*/  LDGSTS.E [R149+0x6400], desc[UR14][R102.64], P1 ;  /* 0x0640000066957fae */ /* 0x0003e2000892184e */
[----:B------:R-:W-:-:S03]  /*41c0*/  IADD3 R111, P5, R111, R142, RZ ;  /* 0x0000008e6f6f7210 */ /* 0x000fc60007fbe0ff */
[C---:B------:R-:W-:Y:S01]  /*41d0*/  IMAD.X R97, R116.reuse, 0x1, R87, P2 ;  /* 0x0000000174617824 */ /* 0x040fe200010e0657 */
[----:B------:R3:W-:Y:S01]  /*41e0*/  LDGSTS.E [R149+0x6800], desc[UR14][R108.64], P1 ;  /* 0x068000006c957fae */ /* 0x0007e2000892184e */
[----:B------:R-:W-:Y:S01]  /*41f0*/  IMAD.X R116, R116, 0x1, R141, P5 ;  /* 0x0000000174747824 */ /* 0x000fe200028e068d */
[C---:B--2---:R-:W-:Y:S02]  /*4200*/  IADD3 R100, P3, R62.reuse, R145, RZ ;  /* 0x000000913e647210 */ /* 0x044fe40007f7e0ff */
[----:B------:R2:W-:Y:S01]  /*4210*/  LDGSTS.E [R149+0x6c00], desc[UR14][R106.64], P1 ;  /* 0x06c000006a957fae */ /* 0x0005e2000892184e */
[-C--:B------:R-:W-:Y:S02]  /*4220*/  IADD3 R123, P5, R123, R142.reuse, RZ ;  /* 0x0000008e7b7b7210 */ /* 0x080fe40007fbe0ff */
[----:B-1----:R-:W-:Y:S01]  /*4230*/  IADD3 R102, P2, R62, R133, RZ ;  /* 0x000000853e667210 */ /* 0x002fe20007f5e0ff */
[----:B------:R-:W-:Y:S01]  /*4240*/  IMAD.X R101, R112, 0x1, R87, P3 ;  /* 0x0000000170657824 */ /* 0x000fe200018e0657 */
[----:B------:R1:W-:Y:S01]  /*4250*/  LDGSTS.E [R149+0x7000], desc[UR14][R104.64], P1 ;  /* 0x0700000068957fae */ /* 0x0003e2000892184e */
[----:B------:R-:W-:Y:S01]  /*4260*/  IMAD.X R130, R130, 0x1, R141, P5 ;  /* 0x0000000182827824 */ /* 0x000fe200028e068d */
[----:B------:R-:W-:Y:S01]  /*4270*/  IADD3 R135, P5, R135, R142, RZ ;  /* 0x0000008e87877210 */ /* 0x000fe20007fbe0ff */
[----:B------:R-:W-:Y:S01]  /*4280*/  IMAD.X R103, R138, 0x1, R87, P2 ;  /* 0x000000018a677824 */ /* 0x000fe200010e0657 */
[C---:B---3--:R-:W-:Y:S01]  /*4290*/  IADD3 R108, P3, R62.reuse, R129, RZ ;  /* 0x000000813e6c7210 */ /* 0x048fe20007f7e0ff */
[----:B------:R3:W-:Y:S01]  /*42a0*/  LDGSTS.E [R149+0x7400], desc[UR14][R98.64], P1 ;  /* 0x0740000062957fae */ /* 0x0007e2000892184e */
[----:B--2---:R-:W-:Y:S01]  /*42b0*/  IADD3 R106, P2, R62, R125, RZ ;  /* 0x0000007d3e6a7210 */ /* 0x004fe20007f5e0ff */
[----:B------:R-:W-:-:S02]  /*42c0*/  IMAD.X R140, R140, 0x1, R141, P5 ;  /* 0x000000018c8c7824 */ /* 0x000fc400028e068d */
[----:B------:R2:W-:Y:S01]  /*42d0*/  LDGSTS.E [R149+0x7800], desc[UR14][R96.64], P1 ;  /* 0x0780000060957fae */ /* 0x0005e2000892184e */
[--C-:B------:R-:W-:Y:S01]  /*42e0*/  IMAD.X R109, R88, 0x1, R87.reuse, P3 ;  /* 0x00000001586d7824 */ /* 0x100fe200018e0657 */
[----:B-1----:R-:W-:Y:S01]  /*42f0*/  IADD3 R104, P3, R62, R121, RZ ;  /* 0x000000793e687210 */ /* 0x002fe20007f7e0ff */
[--C-:B------:R-:W-:Y:S01]  /*4300*/  IMAD.X R107, R134, 0x1, R87.reuse, P2 ;  /* 0x00000001866b7824 */ /* 0x100fe200010e0657 */
[----:B------:R1:W-:Y:S03]  /*4310*/  LDGSTS.E [R149+0x7c00], desc[UR14][R100.64], P1 ;  /* 0x07c0000064957fae */ /* 0x0003e6000892184e */
[----:B------:R-:W-:Y:S01]  /*4320*/  IMAD.X R105, R126, 0x1, R87, P3 ;  /* 0x000000017e697824 */ /* 0x000fe200018e0657 */
[----:B---3--:R-:W-:Y:S01]  /*4330*/  IADD3 R98, P3, R62, R113, RZ ;  /* 0x000000713e627210 */ /* 0x008fe20007f7e0ff */
[----:B------:R3:W-:Y:S01]  /*4340*/  LDGSTS.E [R151+0x6200], desc[UR14][R102.64], P1 ;  /* 0x0620000066977fae */ /* 0x0007e2000892184e */
[----:B------:R-:W-:-:S02]  /*4350*/  IADD3 R113, P6, R113, R142, RZ ;  /* 0x0000008e71717210 */ /* 0x000fc40007fde0ff */
[----:B--2---:R-:W-:Y:S01]  /*4360*/  IADD3 R96, P2, R62, R115, RZ ;  /* 0x000000733e607210 */ /* 0x004fe20007f5e0ff */
[C---:B------:R-:W-:Y:S01]  /*4370*/  IMAD.X R99, R118.reuse, 0x1, R87, P3 ;  /* 0x0000000176637824 */ /* 0x040fe200018e0657 */
[----:B------:R2:W-:Y:S01]  /*4380*/  LDGSTS.E [R151+0x6600], desc[UR14][R108.64], P1 ;  /* 0x066000006c977fae */ /* 0x0005e2000892184e */
[-C--:B------:R-:W-:Y:S01]  /*4390*/  IADD3 R145, P3, R145, R142.reuse, RZ ;  /* 0x0000008e91917210 */ /* 0x080fe20007f7e0ff */
[----:B------:R-:W-:Y:S01]  /*43a0*/  IMAD.X R118, R118, 0x1, R141, P6 ;  /* 0x0000000176767824 */ /* 0x000fe200030e068d */
[-C--:B------:R-:W-:Y:S01]  /*43b0*/  IADD3 R125, P6, R125, R142.reuse, RZ ;  /* 0x0000008e7d7d7210 */ /* 0x080fe20007fde0ff */
[----:B------:R-:W-:Y:S01]  /*43c0*/  IMAD.X R97, R122, 0x1, R87, P2 ;  /* 0x000000017a617824 */ /* 0x000fe200010e0657 */
[C---:B-1----:R-:W-:Y:S01]  /*43d0*/  IADD3 R100, P2, R62.reuse, R95, RZ ;  /* 0x0000005f3e647210 */ /* 0x042fe20007f5e0ff */
[----:B------:R2:W-:Y:S01]  /*43e0*/  LDGSTS.E [R151+0x6a00], desc[UR14][R106.64], P1 ;  /* 0x06a000006a977fae */ /* 0x0005e2000892184e */
[----:B---3--:R-:W-:Y:S01]  /*43f0*/  IADD3 R102, P4, R62, R147, RZ ;  /* 0x000000933e667210 */ /* 0x008fe20007f9e0ff */
[----:B------:R-:W-:Y:S01]  /*4400*/  IMAD.X R112, R112, 0x1, R141, P3 ;  /* 0x0000000170707824 */ /* 0x000fe200018e068d */
[-C--:B------:R-:W-:Y:S01]  /*4410*/  IADD3 R119, P3, R119, R142.reuse, RZ ;  /* 0x0000008e77777210 */ /* 0x080fe20007f7e0ff */
[--C-:B------:R-:W-:Y:S01]  /*4420*/  IMAD.X R101, R114, 0x1, R87.reuse, P2 ;  /* 0x0000000172657824 */ /* 0x100fe200010e0657 */
[----:B------:R2:W-:Y:S01]  /*4430*/  LDGSTS.E [R151+0x6e00], desc[UR14][R104.64], P1 ;  /* 0x06e0000068977fae */ /* 0x0005e2000892184e */
[----:B------:R-:W-:Y:S01]  /*4440*/  IMAD.X R103, R110, 0x1, R87, P4 ;  /* 0x000000016e677824 */ /* 0x000fe200020e0657 */
[-C--:B------:R-:W-:Y:S01]  /*4450*/  IADD3 R147, P2, R147, R142.reuse, RZ ;  /* 0x0000008e93937210 */ /* 0x080fe20007f5e0ff */
[--C-:B------:R-:W-:Y:S01]  /*4460*/  IMAD.X R124, R124, 0x1, R141.reuse, P3 ;  /* 0x000000017c7c7824 */ /* 0x100fe200018e068d */
[----:B------:R2:W-:Y:S01]  /*4470*/  LDGSTS.E [R151+0x7200], desc[UR14][R96.64], P1 ;  /* 0x0720000060977fae */ /* 0x0005e2000892184e */
[-C--:B------:R-:W-:Y:S01]  /*4480*/  IADD3 R95, P4, R95, R142.reuse, RZ ;  /* 0x0000008e5f5f7210 */ /* 0x080fe20007f9e0ff */
[--C-:B------:R-:W-:Y:S01]  /*4490*/  IMAD.X R134, R134, 0x1, R141.reuse, P6 ;  /* 0x0000000186867824 */ /* 0x100fe200030e068d */
[-C--:B------:R-:W-:Y:S01]  /*44a0*/  IADD3 R131, P3, R131, R142.reuse, RZ ;  /* 0x0000008e83837210 */ /* 0x080fe20007f7e0ff */
[----:B------:R2:W-:Y:S01]  /*44b0*/  LDGSTS.E [R151+0x7600], desc[UR14][R98.64], P1 ;  /* 0x0760000062977fae */ /* 0x0005e2000892184e */
[--C-:B------:R-:W-:Y:S01]  /*44c0*/  IMAD.X R110, R110, 0x1, R141.reuse, P2 ;  /* 0x000000016e6e7824 */ /* 0x100fe200010e068d */
[-C--:B------:R-:W-:Y:S01]  /*44d0*/  IADD3 R115, P2, R115, R142.reuse, RZ ;  /* 0x0000008e73737210 */ /* 0x080fe20007f5e0ff */
[--C-:B------:R-:W-:Y:S01]  /*44e0*/  IMAD.X R114, R114, 0x1, R141.reuse, P4 ;  /* 0x0000000172727824 */ /* 0x100fe200020e068d */
[----:B------:R2:W-:Y:S01]  /*44f0*/  LDGSTS.E [R151+0x7a00], desc[UR14][R100.64], P1 ;  /* 0x07a0000064977fae */ /* 0x0005e2000892184e */
[----:B------:R-:W-:Y:S01]  /*4500*/  IADD3 R121, P4, R121, R142, RZ ;  /* 0x0000008e79797210 */ /* 0x000fe20007f9e0ff */
[--C-:B------:R-:W-:Y:S01]  /*4510*/  IMAD.X R136, R136, 0x1, R141.reuse, P3 ;  /* 0x0000000188887824 */ /* 0x100fe200018e068d */
[----:B------:R-:W-:Y:S01]  /*4520*/  LEA R128, P6, R3, R128, 0x2 ;  /* 0x0000008003807211 */ /* 0x000fe200078c10ff */
[----:B------:R2:W-:Y:S01]  /*4530*/  LDGSTS.E [R151+0x7e00], desc[UR14][R102.64], P1 ;  /* 0x07e0000066977fae */ /* 0x0005e2000892184e */
[-C--:B------:R-:W-:Y:S01]  /*4540*/  IADD3 R117, P1, R117, R142.reuse, RZ ;  /* 0x0000008e75757210 */ /* 0x080fe20007f3e0ff */
[--C-:B------:R-:W-:Y:S01]  /*4550*/  IMAD.X R122, R122, 0x1, R141.reuse, P2 ;  /* 0x000000017a7a7824 */ /* 0x100fe200010e068d */
[-C--:B------:R-:W-:Y:S01]  /*4560*/  IADD3 R129, P2, R129, R142.reuse, RZ ;  /* 0x0000008e81817210 */ /* 0x080fe20007f5e0ff */
[--C-:B------:R-:W-:Y:S01]  /*4570*/  IMAD.X R126, R126, 0x1, R141.reuse, P4 ;  /* 0x000000017e7e7824 */ /* 0x100fe200020e068d */
[-C--:B------:R-:W-:Y:S01]  /*4580*/  IADD3 R133, P4, R133, R142.reuse, RZ ;  /* 0x0000008e85857210 */ /* 0x080fe20007f9e0ff */
[--C-:B------:R-:W-:Y:S01]  /*4590*/  IMAD.X R120, R120, 0x1, R141.reuse, P1 ;  /* 0x0000000178787824 */ /* 0x100fe200008e068d */
[----:B------:R-:W-:Y:S01]  /*45a0*/  IADD3 R127, P1, R127, R142, RZ ;  /* 0x0000008e7f7f7210 */ /* 0x000fe20007f3e0ff */
[----:B------:R-:W0:Y:S01]  /*45b0*/  LDGDEPBAR ;  /* 0x00000000000079af */ /* 0x000e220000000000 */
[----:B------:R-:W-:-:S02]  /*45c0*/  IMAD.X R88, R88, 0x1, R141, P2 ;  /* 0x0000000158587824 */ /* 0x000fc400010e068d */
[--C-:B------:R-:W-:Y:S02]  /*45d0*/  IMAD.X R138, R138, 0x1, R141.reuse, P4 ;  /* 0x000000018a8a7824 */ /* 0x100fe400020e068d */
[----:B------:R-:W-:Y:S01]  /*45e0*/  IMAD.X R94, R94, 0x1, R141, P1 ;  /* 0x000000015e5e7824 */ /* 0x000fe200008e068d */
[----:B------:R-:W-:Y:S01]  /*45f0*/  ISETP.NE.U32.AND P1, PT, R143, UR4, PT ;  /* 0x000000048f007c0c */ /* 0x000fe2000bf25070 */
[----:B------:R-:W-:-:S12]  /*4600*/  IMAD.X R137, R137, 0x1, R144, P6 ;  /* 0x0000000189897824 */ /* 0x000fd800030e0690 */
[----:B--2---:R-:W-:Y:S05]  /*4610*/  @P1 BRA `(.L_x_1) ;  /* 0xfffffff000181947 */ /* 0x004fea000383ffff */
.L_x_0:
[----:B------:R-:W-:Y:S02]  /*4620*/  WARPGROUP.DEPBAR.LE gsb0, 0x0 ;  /* 0x00008000000079c5 */ /* 0x000fe40000010000 */
[----:B------:R-:W-:-:S04]  /*4630*/  DEPBAR.LE SB0, 0x0 ;  /* 0x000080000000791a */ /* 0x000fc80000000000 */
[----:B------:R-:W-:Y:S01]  /*4640*/  IADD3 R85, R72, UR7, R85 ;  /* 0x0000000748557c10 */ /* 0x000fe2000fffe055 */
[----:B------:R-:W1:Y:S01]  /*4650*/  LDC R3, c[0x0][0x248] ;  /* 0x00009200ff037b82 */ /* 0x000e620000000800 */
[----:B------:R-:W-:-:S07]  /*4660*/  LEA R68, R68, UR7, 0x4 ;  /* 0x0000000744447c11 */ /* 0x000fce000f8e20ff */
[----:B------:R-:W-:Y:S01]  /*4670*/  BAR.SYNC.DEFER_BLOCKING 0x0 ;  /* 0x0000000000007b1d */ /* 0x000fe20000010000 */
[----:B------:R-:W-:Y:S01]  /*4680*/  LOP3.LUT R4, R70, 0x3c, R81, 0xfe, !PT ;  /* 0x0000003c46047812 */ /* 0x000fe200078efe51 */
[----:B------:R-:W-:Y:S01]  /*4690*/  IMAD.IADD R85, R16, 0x1, R85 ;  /* 0x0000000110557824 */ /* 0x000fe200078e0255 */
[----:B------:R-:W-:Y:S02]  /*46a0*/  LOP3.LUT R12, R70, R81, RZ, 0xfc, !PT ;  /* 0x00000051460c7212 */ /* 0x000fe400078efcff */
[-C--:B------:R-:W-:Y:S01]  /*46b0*/  ISETP.LT.AND P1, PT, R4, R93.reuse, !P0 ;  /* 0x0000005d0400720c */ /* 0x080fe20004721270 */
[----:B------:R-:W-:Y:S01]  /*46c0*/  ULDC UR4, c[0x0][0x244] ;  /* 0x0000910000047ab9 */ /* 0x000fe20000000800 */
[----:B------:R-:W-:Y:S02]  /*46d0*/  ISETP.LT.AND P4, PT, R12, R93, !P0 ;  /* 0x0000005d0c00720c */ /* 0x000fe40004781270 */
[C-C-:B------:R-:W-:Y:S02]  /*46e0*/  LOP3.LUT R18, R70.reuse, 0x4, R81.reuse, 0xfe, !PT ;  /* 0x0000000446127812 */ /* 0x140fe400078efe51 */
[----:B------:R-:W-:-:S02]  /*46f0*/  LOP3.LUT R2, R70, 0x3a, R81, 0xfe, !PT ;  /* 0x0000003a46027812 */ /* 0x000fc400078efe51 */
[C-C-:B------:R-:W-:Y:S02]  /*4700*/  LOP3.LUT R66, R70.reuse, 0x38, R81.reuse, 0xfe, !PT ;  /* 0x0000003846427812 */ /* 0x140fe400078efe51 */
[C-C-:B------:R-:W-:Y:S02]  /*4710*/  LOP3.LUT R64, R70.reuse, 0x36, R81.reuse, 0xfe, !PT ;  /* 0x0000003646407812 */ /* 0x140fe400078efe51 */
[C-C-:B------:R-:W-:Y:S02]  /*4720*/  LOP3.LUT R72, R70.reuse, 0x34, R81.reuse, 0xfe, !PT ;  /* 0x0000003446487812 */ /* 0x140fe400078efe51 */
[C-C-:B------:R-:W-:Y:S02]  /*4730*/  LOP3.LUT R76, R70.reuse, 0x32, R81.reuse, 0xfe, !PT ;  /* 0x00000032464c7812 */ /* 0x140fe400078efe51 */
[C-C-:B------:R-:W-:Y:S02]  /*4740*/  LOP3.LUT R74, R70.reuse, 0x30, R81.reuse, 0xfe, !PT ;  /* 0x00000030464a7812 */ /* 0x140fe400078efe51 */
[C-C-:B------:R-:W-:Y:S01]  /*4750*/  LOP3.LUT R80, R70.reuse, 0x2e, R81.reuse, 0xfe, !PT ;  /* 0x0000002e46507812 */ /* 0x140fe200078efe51 */
[----:B------:R2:W-:Y:S01]  /*4760*/  STSM.16.M88.4 [R85], R24 ;  /* 0x0000001855007844 */ /* 0x0005e20000000200 */
[----:B------:R-:W-:-:S02]  /*4770*/  LOP3.LUT R78, R70, 0x2c, R81, 0xfe, !PT ;  /* 0x0000002c464e7812 */ /* 0x000fc400078efe51 */
[C-C-:B------:R-:W-:Y:S01]  /*4780*/  LOP3.LUT R82, R70.reuse, 0x2a, R81.reuse, 0xfe, !PT ;  /* 0x0000002a46527812 */ /* 0x140fe200078efe51 */
[----:B------:R-:W-:Y:S01]  /*4790*/  BAR.SYNC.DEFER_BLOCKING 0x0 ;  /* 0x0000000000007b1d */ /* 0x000fe20000010000 */
[C-C-:B------:R-:W-:Y:S02]  /*47a0*/  LOP3.LUT R84, R70.reuse, 0x28, R81.reuse, 0xfe, !PT ;  /* 0x0000002846547812 */ /* 0x140fe400078efe51 */
[C-C-:B------:R-:W-:Y:S02]  /*47b0*/  LOP3.LUT R86, R70.reuse, 0x26, R81.reuse, 0xfe, !PT ;  /* 0x0000002646567812 */ /* 0x140fe400078efe51 */
[C-C-:B------:R-:W-:Y:S02]  /*47c0*/  LOP3.LUT R88, R70.reuse, 0x24, R81.reuse, 0xfe, !PT ;  /* 0x0000002446587812 */ /* 0x140fe400078efe51 */
[C-C-:B------:R-:W-:Y:S02]  /*47d0*/  LOP3.LUT R90, R70.reuse, 0x22, R81.reuse, 0xfe, !PT ;  /* 0x00000022465a7812 */ /* 0x140fe400078efe51 */
[----:B------:R-:W-:-:S02]  /*47e0*/  LOP3.LUT R92, R70, 0x20, R81, 0xfe, !PT ;  /* 0x00000020465c7812 */ /* 0x000fc400078efe51 */
[C-C-:B------:R-:W-:Y:S01]  /*47f0*/  LOP3.LUT R0, R70.reuse, 0x3e, R81.reuse, 0xfe, !PT ;  /* 0x0000003e46007812 */ /* 0x140fe200078efe51 */
[----:B--2---:R-:W-:Y:S01]  /*4800*/  IMAD R25, R83, UR4, RZ ;  /* 0x0000000453197c24 */ /* 0x004fe2000f8e02ff */
[----:B------:R-:W-:Y:S01]  /*4810*/  ULDC.64 UR4, c[0x0][0x220] ;  /* 0x0000880000047ab9 */ /* 0x000fe20000000a00 */
[C-C-:B------:R-:W-:Y:S02]  /*4820*/  LOP3.LUT R94, R70.reuse, 0x1e, R81.reuse, 0xfe, !PT ;  /* 0x0000001e465e7812 */ /* 0x140fe400078efe51 */
[C-C-:B------:R-:W-:Y:S02]  /*4830*/  LOP3.LUT R96, R70.reuse, 0x1c, R81.reuse, 0xfe, !PT ;  /* 0x0000001c46607812 */ /* 0x140fe400078efe51 */
[C---:B------:R-:W-:Y:S02]  /*4840*/  LEA R24, P3, R25.reuse, UR4, 0x2 ;  /* 0x0000000419187c11 */ /* 0x040fe4000f8610ff */
[----:B------:R-:W-:Y:S02]  /*4850*/  LOP3.LUT R98, R70, 0x1a, R81, 0xfe, !PT ;  /* 0x0000001a46627812 */ /* 0x000fe400078efe51 */
[----:B------:R-:W-:Y:S01]  /*4860*/  LEA.HI.X.SX32 R25, R25, UR5, 0x2, P3 ;  /* 0x0000000519197c11 */ /* 0x000fe200098f16ff */
[----:B------:R-:W2:Y:S01]  /*4870*/  LDS.128 R60, [R68] ;  /* 0x00000000443c7984 */ /* 0x000ea20000000c00 */
[----:B------:R-:W-:-:S02]  /*4880*/  ISETP.LT.AND P3, PT, R18, R93, !P0 ;  /* 0x0000005d1200720c */ /* 0x000fc40004761270 */
[C-C-:B------:R-:W-:Y:S01]  /*4890*/  LOP3.LUT R100, R70.reuse, 0x18, R81.reuse, 0xfe, !PT ;  /* 0x0000001846647812 */ /* 0x140fe200078efe51 */
[----:B------:R-:W-:Y:S01]  /*48a0*/  BAR.SYNC.DEFER_BLOCKING 0x0 ;  /* 0x0000000000007b1d */ /* 0x000fe20000010000 */
[C-C-:B------:R-:W-:Y:S02]  /*48b0*/  LOP3.LUT R102, R70.reuse, 0x16, R81.reuse, 0xfe, !PT ;  /* 0x0000001646667812 */ /* 0x140fe400078efe51 */
[C-C-:B------:R-:W-:Y:S02]  /*48c0*/  LOP3.LUT R104, R70.reuse, 0x14, R81.reuse, 0xfe, !PT ;  /* 0x0000001446687812 */ /* 0x140fe400078efe51 */
[C-C-:B------:R-:W-:Y:S02]  /*48d0*/  LOP3.LUT R106, R70.reuse, 0x12, R81.reuse, 0xfe, !PT ;  /* 0x00000012466a7812 */ /* 0x140fe400078efe51 */
[C-C-:B------:R-:W-:Y:S02]  /*48e0*/  LOP3.LUT R108, R70.reuse, 0x10, R81.reuse, 0xfe, !PT ;  /* 0x00000010466c7812 */ /* 0x140fe400078efe51 */
[----:B------:R-:W-:-:S02]  /*48f0*/  LOP3.LUT R110, R70, 0xe, R81, 0xfe, !PT ;  /* 0x0000000e466e7812 */ /* 0x000fc400078efe51 */
[C-C-:B------:R-:W-:Y:S02]  /*4900*/  LOP3.LUT R112, R70.reuse, 0xc, R81.reuse, 0xfe, !PT ;  /* 0x0000000c46707812 */ /* 0x140fe400078efe51 */
[C-C-:B------:R-:W-:Y:S02]  /*4910*/  LOP3.LUT R114, R70.reuse, 0xa, R81.reuse, 0xfe, !PT ;  /* 0x0000000a46727812 */ /* 0x140fe400078efe51 */
[C-C-:B------:R-:W-:Y:S02]  /*4920*/  LOP3.LUT R116, R70.reuse, 0x8, R81.reuse, 0xfe, !PT ;  /* 0x0000000846747812 */ /* 0x140fe400078efe51 */
[C-C-:B------:R-:W-:Y:S02]  /*4930*/  LOP3.LUT R118, R70.reuse, 0x6, R81.reuse, 0xfe, !PT ;  /* 0x0000000646767812 */ /* 0x140fe400078efe51 */
[----:B------:R-:W-:-:S04]  /*4940*/  LOP3.LUT R70, R70, 0x2, R81, 0xfe, !PT ;  /* 0x0000000246467812 */ /* 0x000fc800078efe51 */
[C---:B------:R-:W-:Y:S01]  /*4950*/  ISETP.LT.AND P2, PT, R70.reuse, R93, !P0 ;  /* 0x0000005d4600720c */ /* 0x040fe20004741270 */
[----:B------:R3:W-:Y:S01]  /*4960*/  STSM.16.M88.4 [R85], R28 ;  /* 0x0000001c55007844 */ /* 0x0007e20000000200 */
[-C--:B-1----:R-:W-:Y:S01]  /*4970*/  IMAD R70, R70, R3.reuse, RZ ;  /* 0x0000000346467224 */ /* 0x082fe200078e02ff */
[----:B------:R-:W-:Y:S01]  /*4980*/  BAR.SYNC.DEFER_BLOCKING 0x0 ;  /* 0x0000000000007b1d */ /* 0x000fe20000010000 */
[----:B---3--:R-:W-:-:S03]  /*4990*/  IMAD R31, R18, R3, RZ ;  /* 0x00000003121f7224 */ /* 0x008fc600078e02ff */
[----:B------:R-:W-:-:S04]  /*49a0*/  LEA R28, P5, R70, R24, 0x2 ;  /* 0x00000018461c7211 */ /* 0x000fc800078a10ff */
[----:B------:R-:W-:Y:S01]  /*49b0*/  LEA.HI.X.SX32 R29, R70, R25, 0x2, P5 ;  /* 0x00000019461d7211 */ /* 0x000fe200028f16ff */
[----:B------:R-:W1:Y:S01]  /*49c0*/  LDS.128 R56, [R68] ;  /* 0x0000000044387984 */ /* 0x000e620000000c00 */
[----:B------:R-:W-:Y:S06]  /*49d0*/  BAR.SYNC.DEFER_BLOCKING 0x0 ;  /* 0x0000000000007b1d */ /* 0x000fec0000010000 */
[----:B------:R3:W-:Y:S02]  /*49e0*/  STSM.16.M88.4 [R85], R32 ;  /* 0x0000002055007844 */ /* 0x0007e40000000200 */
[----:B------:R-:W-:Y:S01]  /*49f0*/  BAR.SYNC.DEFER_BLOCKING 0x0 ;  /* 0x0000000000007b1d */ /* 0x000fe20000010000 */
[----:B---3--:R-:W-:-:S05]  /*4a00*/  IMAD R33, R118, R3, RZ ;  /* 0x0000000376217224 */ /* 0x008fca00078e02ff */
[----:B------:R-:W-:-:S04]  /*4a10*/  LEA R32, P5, R33, R24, 0x2 ;  /* 0x0000001821207211 */ /* 0x000fc800078a10ff */
[----:B------:R-:W-:Y:S01]  /*4a20*/  LEA.HI.X.SX32 R33, R33, R25, 0x2, P5 ;  /* 0x0000001921217211 */ /* 0x000fe200028f16ff */
[----:B------:R-:W3:Y:S01]  /*4a30*/  LDS.128 R20, [R68] ;  /* 0x0000000044147984 */ /* 0x000ee20000000c00 */
[----:B------:R-:W-:Y:S06]  /*4a40*/  BAR.SYNC.DEFER_BLOCKING 0x0 ;  /* 0x0000000000007b1d */ /* 0x000fec0000010000 */
[----:B------:R4:W-:Y:S02]  /*4a50*/  STSM.16.M88.4 [R85], R36 ;  /* 0x0000002455007844 */ /* 0x0009e40000000200 */
[----:B------:R-:W-:Y:S01]  /*4a60*/  BAR.SYNC.DEFER_BLOCKING 0x0 ;  /* 0x0000000000007b1d */ /* 0x000fe20000010000 */
[----:B----4-:R-:W-:-:S02]  /*4a70*/  IMAD R36, R12, R3, RZ ;  /* 0x000000030c247224 */ /* 0x010fc400078e02ff */
[-C--:B------:R-:W-:Y:S02]  /*4a80*/  IMAD R38, R110, R3.reuse, RZ ;  /* 0x000000036e267224 */ /* 0x080fe400078e02ff */
[----:B------:R-:W-:Y:S01]  /*4a90*/  IMAD R37, R112, R3, RZ ;  /* 0x0000000370257224 */ /* 0x000fe200078e02ff */
[----:B------:R-:W-:-:S04]  /*4aa0*/  LEA R26, P6, R36, R24, 0x2 ;  /* 0x00000018241a7211 */ /* 0x000fc800078c10ff */
[-C--:B------:R-:W-:Y:S01]  /*4ab0*/  LEA.HI.X.SX32 R27, R36, R25.reuse, 0x2, P6 ;  /* 0x00000019241b7211 */ /* 0x080fe200030f16ff */
[----:B------:R-:W-:Y:S01]  /*4ac0*/  IMAD R36, R3, 0x20, R36 ;  /* 0x0000002003247824 */ /* 0x000fe200078e0224 */
[C---:B------:R-:W-:Y:S01]  /*4ad0*/  LEA R30, P6, R31.reuse, R24, 0x2 ;  /* 0x000000181f1e7211 */ /* 0x040fe200078c10ff */
[----:B------:R-:W4:Y:S03]  /*4ae0*/  LDS.128 R4, [R68] ;  /* 0x0000000044047984 */ /* 0x000f260000000c00 */
[----:B------:R-:W-:Y:S01]  /*4af0*/  LEA.HI.X.SX32 R31, R31, R25, 0x2, P6 ;  /* 0x000000191f1f7211 */ /* 0x000fe200030f16ff */
[----:B------:R-:W-:Y:S06]  /*4b00*/  BAR.SYNC.DEFER_BLOCKING 0x0 ;  /* 0x0000000000007b1d */ /* 0x000fec0000010000 */
[----:B------:R-:W-:Y:S02]  /*4b10*/  STSM.16.M88.4 [R85], R40 ;  /* 0x0000002855007844 */ /* 0x000fe40000000200 */
[----:B------:R-:W-:Y:S06]  /*4b20*/  BAR.SYNC.DEFER_BLOCKING 0x0 ;  /* 0x0000000000007b1d */ /* 0x000fec0000010000 */
[----:B------:R-:W5:Y:S02]  /*4b30*/  LDS.128 R8, [R68] ;  /* 0x0000000044087984 */ /* 0x000f640000000c00 */
        /* <DEDUP_REMOVED lines=11> */
[----:B--2---:R2:W-:Y:S01]  /*4bf0*/  @P4 STG.E desc[UR14][R26.64], R60 ;  /* 0x0000003c1a004986 */ /* 0x0045e2000c10190e */
[----:B------:R-:W-:-:S03]  /*4c00*/  ISETP.LT.AND P4, PT, R118, R93, !P0 ;  /* 0x0000005d7600720c */ /* 0x000fc60004781270 */
[----:B------:R-:W-:Y:S01]  /*4c10*/  @P2 STG.E desc[UR14][R28.64], R61 ;  /* 0x0000003d1c002986 */ /* 0x000fe2000c10190e */
[C---:B------:R-:W-:Y:S01]  /*4c20*/  ISETP.LT.AND P2, PT, R116.reuse, R93, !P0 ;  /* 0x0000005d7400720c */ /* 0x040fe20004741270 */
[----:B------:R-:W-:Y:S02]  /*4c30*/  IMAD R116, R116, R3, RZ ;  /* 0x0000000374747224 */ /* 0x000fe400078e02ff */
[----:B------:R3:W-:Y:S01]  /*4c40*/  @P3 STG.E desc[UR14][R30.64], R62 ;  /* 0x0000003e1e003986 */ /* 0x0007e2000c10190e */
[C---:B------:R-:W-:Y:S01]  /*4c50*/  ISETP.LT.AND P3, PT, R114.reuse, R93, !P0 ;  /* 0x0000005d7200720c */ /* 0x040fe20004761270 */
[----:B------:R-:W-:Y:S01]  /*4c60*/  IMAD R114, R114, R3, RZ ;  /* 0x0000000372727224 */ /* 0x000fe200078e02ff */
[-C--:B--2---:R-:W-:Y:S01]  /*4c70*/  LEA R26, P6, R116, R24.reuse, 0x2 ;  /* 0x00000018741a7211 */ /* 0x084fe200078c10ff */
[----:B------:R-:W2:Y:S03]  /*4c80*/  LDS.128 R68, [R68] ;  /* 0x0000000044447984 */ /* 0x000ea60000000c00 */
[----:B------:R-:W-:-:S02]  /*4c90*/  LEA R34, P5, R114, R24, 0x2 ;  /* 0x0000001872227211 */ /* 0x000fc400078a10ff */
[-C--:B------:R-:W-:Y:S01]  /*4ca0*/  LEA.HI.X.SX32 R27, R116, R25.reuse, 0x2, P6 ;  /* 0x00000019741b7211 */ /* 0x080fe200030f16ff */
[----:B------:R-:W-:Y:S01]  /*4cb0*/  @P4 STG.E desc[UR14][R32.64], R63 ;  /* 0x0000003f20004986 */ /* 0x000fe2000c10190e */
[----:B------:R-:W-:Y:S02]  /*4cc0*/  LEA.HI.X.SX32 R35, R114, R25, 0x2, P5 ;  /* 0x0000001972237211 */ /* 0x000fe400028f16ff */
[-C--:B------:R-:W-:Y:S01]  /*4cd0*/  ISETP.LT.AND P4, PT, R112, R93.reuse, !P0 ;  /* 0x0000005d7000720c */ /* 0x080fe20004781270 */
[----:B-1----:R1:W-:Y:S01]  /*4ce0*/  @P2 STG.E desc[UR14][R26.64], R56 ;  /* 0x000000381a002986 */ /* 0x0023e2000c10190e */
[-C--:B---3--:R-:W-:Y:S02]  /*4cf0*/  LEA R30, P5, R38, R24.reuse, 0x2 ;  /* 0x00000018261e7211 */ /* 0x088fe400078a10ff */
[----:B------:R-:W-:Y:S01]  /*4d00*/  LEA R28, P6, R37, R24, 0x2 ;  /* 0x00000018251c7211 */ /* 0x000fe200078c10ff */
[----:B------:R3:W-:Y:S01]  /*4d10*/  @P3 STG.E desc[UR14][R34.64], R57 ;  /* 0x0000003922003986 */ /* 0x0007e2000c10190e */
[C---:B------:R-:W-:Y:S01]  /*4d20*/  ISETP.LT.AND P3, PT, R108.reuse, R93, !P0 ;  /* 0x0000005d6c00720c */ /* 0x040fe20004761270 */
[----:B------:R-:W-:Y:S01]  /*4d30*/  IMAD R108, R108, R3, RZ ;  /* 0x000000036c6c7224 */ /* 0x000fe200078e02ff */
[----:B------:R-:W-:-:S02]  /*4d40*/  ISETP.LT.AND P2, PT, R110, R93, !P0 ;  /* 0x0000005d6e00720c */ /* 0x000fc40004741270 */
[----:B------:R-:W-:Y:S01]  /*4d50*/  LEA.HI.X.SX32 R31, R38, R25, 0x2, P5 ;  /* 0x00000019261f7211 */ /* 0x000fe200028f16ff */
[----:B------:R-:W-:Y:S01]  /*4d60*/  IMAD R38, R102, R3, RZ ;  /* 0x0000000366267224 */ /* 0x000fe200078e02ff */
[----:B------:R-:W-:Y:S01]  /*4d70*/  LEA.HI.X.SX32 R29, R37, R25, 0x2, P6 ;  /* 0x00000019251d7211 */ /* 0x000fe200030f16ff */
[----:B------:R-:W-:Y:S01]  /*4d80*/  IMAD R37, R104, R3, RZ ;  /* 0x0000000368257224 */ /* 0x000fe200078e02ff */
[C---:B------:R-:W-:Y:S01]  /*4d90*/  ISETP.LT.AND P5, PT, R106.reuse, R93, !P0 ;  /* 0x0000005d6a00720c */ /* 0x040fe200047a1270 */
[----:B------:R-:W-:Y:S01]  /*4da0*/  IMAD R106, R106, R3, RZ ;  /* 0x000000036a6a7224 */ /* 0x000fe200078e02ff */
[-C--:B-1----:R-:W-:Y:S01]  /*4db0*/  LEA R26, P6, R108, R24.reuse, 0x2 ;  /* 0x000000186c1a7211 */ /* 0x082fe200078c10ff */
[----:B------:R1:W-:Y:S03]  /*4dc0*/  @P4 STG.E desc[UR14][R28.64], R58 ;  /* 0x0000003a1c004986 */ /* 0x0003e6000c10190e */
[----:B------:R-:W-:Y:S01]  /*4dd0*/  LEA R32, P4, R106, R24, 0x2 ;  /* 0x000000186a207211 */ /* 0x000fe200078810ff */
[----:B------:R-:W-:Y:S01]  /*4de0*/  @P2 STG.E desc[UR14][R30.64], R59 ;  /* 0x0000003b1e002986 */ /* 0x000fe2000c10190e */
[----:B------:R-:W-:-:S02]  /*4df0*/  LEA.HI.X.SX32 R27, R108, R25, 0x2, P6 ;  /* 0x000000196c1b7211 */ /* 0x000fc400030f16ff */
[----:B------:R-:W-:Y:S02]  /*4e00*/  LEA.HI.X.SX32 R33, R106, R25, 0x2, P4 ;  /* 0x000000196a217211 */ /* 0x000fe400020f16ff */
[-C--:B------:R-:W-:Y:S01]  /*4e10*/  ISETP.LT.AND P2, PT, R104, R93.reuse, !P0 ;  /* 0x0000005d6800720c */ /* 0x080fe20004741270 */
[----:B------:R4:W-:Y:S01]  /*4e20*/  @P3 STG.E desc[UR14][R26.64], R20 ;  /* 0x000000141a003986 */ /* 0x0009e2000c10190e */
[-C--:B------:R-:W-:Y:S02]  /*4e30*/  ISETP.LT.AND P3, PT, R102, R93.reuse, !P0 ;  /* 0x0000005d6600720c */ /* 0x080fe40004761270 */
[CC--:B---3--:R-:W-:Y:S01]  /*4e40*/  LEA R34, P6, R37.reuse, R24.reuse, 0x2 ;  /* 0x0000001825227211 */ /* 0x0c8fe200078c10ff */
[----:B------:R3:W-:Y:S01]  /*4e50*/  @P5 STG.E desc[UR14][R32.64], R21 ;  /* 0x0000001520005986 */ /* 0x0007e2000c10190e */
[----:B-1----:R-:W-:Y:S02]  /*4e60*/  LEA R28, P4, R38, R24, 0x2 ;  /* 0x00000018261c7211 */ /* 0x002fe400078810ff */
[C---:B------:R-:W-:Y:S01]  /*4e70*/  ISETP.LT.AND P5, PT, R100.reuse, R93, !P0 ;  /* 0x0000005d6400720c */ /* 0x040fe200047a1270 */
[----:B------:R-:W-:Y:S01]  /*4e80*/  IMAD R100, R100, R3, RZ ;  /* 0x0000000364647224 */ /* 0x000fe200078e02ff */
[----:B------:R-:W-:-:S02]  /*4e90*/  LEA.HI.X.SX32 R35, R37, R25, 0x2, P6 ;  /* 0x0000001925237211 */ /* 0x000fc400030f16ff */
[----:B------:R-:W-:Y:S02]  /*4ea0*/  LEA.HI.X.SX32 R29, R38, R25, 0x2, P4 ;  /* 0x00000019261d7211 */ /* 0x000fe400020f16ff */
[-C--:B----4-:R-:W-:Y:S01]  /*4eb0*/  LEA R26, P4, R100, R24.reuse, 0x2 ;  /* 0x00000018641a7211 */ /* 0x090fe200078810ff */
[----:B------:R-:W-:Y:S01]  /*4ec0*/  @P2 STG.E desc[UR14][R34.64], R22 ;  /* 0x0000001622002986 */ /* 0x000fe2000c10190e */
[C---:B------:R-:W-:Y:S01]  /*4ed0*/  ISETP.LT.AND P2, PT, R98.reuse, R93, !P0 ;  /* 0x0000005d6200720c */ /* 0x040fe20004741270 */
[----:B------:R-:W-:Y:S01]  /*4ee0*/  IMAD R98, R98, R3, RZ ;  /* 0x0000000362627224 */ /* 0x000fe200078e02ff */
[----:B------:R-:W-:Y:S01]  /*4ef0*/  LEA.HI.X.SX32 R27, R100, R25, 0x2, P4 ;  /* 0x00000019641b7211 */ /* 0x000fe200020f16ff */
[----:B------:R1:W-:Y:S01]  /*4f00*/  @P3 STG.E desc[UR14][R28.64], R23 ;  /* 0x000000171c003986 */ /* 0x0003e2000c10190e */
[C---:B------:R-:W-:Y:S01]  /*4f10*/  ISETP.LT.AND P3, PT, R96.reuse, R93, !P0 ;  /* 0x0000005d6000720c */ /* 0x040fe20004761270 */
[----:B------:R-:W-:Y:S01]  /*4f20*/  IMAD R96, R96, R3, RZ ;  /* 0x0000000360607224 */ /* 0x000fe200078e02ff */
[-C--:B------:R-:W-:Y:S01]  /*4f30*/  LEA R30, P6, R98, R24.reuse, 0x2 ;  /* 0x00000018621e7211 */ /* 0x080fe200078c10ff */
[----:B------:R4:W-:Y:S01]  /*4f40*/  @P5 STG.E desc[UR14][R26.64], R4 ;  /* 0x000000041a005986 */ /* 0x0009e2000c10190e */
[C---:B------:R-:W-:Y:S01]  /*4f50*/  ISETP.LT.AND P4, PT, R94.reuse, R93, !P0 ;  /* 0x0000005d5e00720c */ /* 0x040fe20004781270 */
[----:B------:R-:W-:Y:S01]  /*4f60*/  IMAD R94, R94, R3, RZ ;  /* 0x000000035e5e7224 */ /* 0x000fe200078e02ff */
[----:B------:R-:W-:-:S02]  /*4f70*/  LEA R20, P5, R96, R24, 0x2 ;  /* 0x0000001860147211 */ /* 0x000fc400078a10ff */
[-C--:B------:R-:W-:Y:S02]  /*4f80*/  LEA.HI.X.SX32 R31, R98, R25.reuse, 0x2, P6 ;  /* 0x00000019621f7211 */ /* 0x080fe400030f16ff */
[----:B---3--:R-:W-:Y:S01]  /*4f90*/  LEA.HI.X.SX32 R21, R96, R25, 0x2, P5 ;  /* 0x0000001960157211 */ /* 0x008fe200028f16ff */
[----:B-1----:R-:W-:Y:S01]  /*4fa0*/  IMAD R28, R3, 0x2, R36 ;  /* 0x00000002031c7824 */ /* 0x002fe200078e0224 */
[-C--:B------:R-:W-:Y:S01]  /*4fb0*/  LEA R22, P6, R94, R24.reuse, 0x2 ;  /* 0x000000185e167211 */ /* 0x080fe200078c10ff */
[----:B------:R1:W-:Y:S01]  /*4fc0*/  @P2 STG.E desc[UR14][R30.64], R5 ;  /* 0x000000051e002986 */ /* 0x0003e2000c10190e */
[----:B------:R-:W-:Y:S02]  /*4fd0*/  ISETP.LT.AND P5, PT, R92, R93, !P0 ;  /* 0x0000005d5c00720c */ /* 0x000fe400047a1270 */
[----:B------:R-:W-:Y:S01]  /*4fe0*/  LEA.HI.X.SX32 R23, R94, R25, 0x2, P6 ;  /* 0x000000195e177211 */ /* 0x000fe200030f16ff */
[----:B------:R3:W-:Y:S01]  /*4ff0*/  @P3 STG.E desc[UR14][R20.64], R6 ;  /* 0x0000000614003986 */ /* 0x0007e2000c10190e */
[----:B----4-:R-:W-:-:S02]  /*5000*/  LEA R26, P3, R36, R24, 0x2 ;  /* 0x00000018241a7211 */ /* 0x010fc400078610ff */
[----:B------:R-:W-:Y:S01]  /*5010*/  ISETP.LT.AND P2, PT, R90, R93, !P0 ;  /* 0x0000005d5a00720c */ /* 0x000fe20004741270 */
[----:B------:R-:W-:Y:S01]  /*5020*/  @P4 STG.E desc[UR14][R22.64], R7 ;  /* 0x0000000716004986 */ /* 0x000fe2000c10190e */
[----:B------:R-:W-:Y:S02]  /*5030*/  LEA.HI.X.SX32 R27, R36, R25, 0x2, P3 ;  /* 0x00000019241b7211 */ /* 0x000fe400018f16ff */
[-C--:B------:R-:W-:Y:S01]  /*5040*/  LEA R4, P6, R28, R24.reuse, 0x2 ;  /* 0x000000181c047211 */ /* 0x080fe200078c10ff */
[C---:B-1----:R-:W-:Y:S01]  /*5050*/  IMAD R30, R3.reuse, 0x2, R28 ;  /* 0x00000002031e7824 */ /* 0x042fe200078e021c */
[----:B------:R-:W-:Y:S01]  /*5060*/  ISETP.LT.AND P4, PT, R88, R93, !P0 ;  /* 0x0000005d5800720c */ /* 0x000fe20004781270 */
[----:B-----5:R1:W-:Y:S01]  /*5070*/  @P5 STG.E desc[UR14][R26.64], R8 ;  /* 0x000000081a005986 */ /* 0x0203e2000c10190e */
[----:B------:R-:W-:Y:S01]  /*5080*/  LEA.HI.X.SX32 R5, R28, R25, 0x2, P6 ;  /* 0x000000191c057211 */ /* 0x000fe200030f16ff */
[----:B------:R-:W-:Y:S01]  /*5090*/  IMAD R28, R3, 0x2, R30 ;  /* 0x00000002031c7824 */ /* 0x000fe200078e021e */
[----:B---3--:R-:W-:-:S02]  /*50a0*/  LEA R20, P5, R30, R24, 0x2 ;  /* 0x000000181e147211 */ /* 0x008fc400078a10ff */
[----:B------:R-:W-:Y:S01]  /*50b0*/  ISETP.LT.AND P3, PT, R86, R93, !P0 ;  /* 0x0000005d5600720c */ /* 0x000fe20004761270 */
[----:B------:R3:W-:Y:S01]  /*50c0*/  @P2 STG.E desc[UR14][R4.64], R9 ;  /* 0x0000000904002986 */ /* 0x0007e2000c10190e */
[----:B------:R-:W-:Y:S01]  /*50d0*/  LEA.HI.X.SX32 R21, R30, R25, 0x2, P5 ;  /* 0x000000191e157211 */ /* 0x000fe200028f16ff */
[C---:B------:R-:W-:Y:S01]  /*50e0*/  IMAD R30, R3.reuse, 0x2, R28 ;  /* 0x00000002031e7824 */ /* 0x040fe200078e021c */
[----:B------:R-:W-:Y:S02]  /*50f0*/  ISETP.LT.AND P5, PT, R84, R93, !P0 ;  /* 0x0000005d5400720c */ /* 0x000fe400047a1270 */
[-C--:B------:R-:W-:Y:S01]  /*5100*/  LEA R6, P6, R28, R24.reuse, 0x2 ;  /* 0x000000181c067211 */ /* 0x080fe200078c10ff */
[----:B------:R4:W-:Y:S01]  /*5110*/  @P4 STG.E desc[UR14][R20.64], R10 ;  /* 0x0000000a14004986 */ /* 0x0009e2000c10190e */
[C---:B-1----:R-:W-:Y:S01]  /*5120*/  IMAD R8, R3.reuse, 0x2, R30 ;  /* 0x0000000203087824 */ /* 0x042fe200078e021e */
[----:B------:R-:W-:Y:S02]  /*5130*/  LEA R22, P4, R30, R24, 0x2 ;  /* 0x000000181e167211 */ /* 0x000fe400078810ff */
[-C--:B------:R-:W-:Y:S01]  /*5140*/  LEA.HI.X.SX32 R7, R28, R25.reuse, 0x2, P6 ;  /* 0x000000191c077211 */ /* 0x080fe200030f16ff */
[----:B------:R-:W-:Y:S01]  /*5150*/  IMAD R26, R3, 0x2, R8 ;  /* 0x00000002031a7824 */ /* 0x000fe200078e0208 */
[----:B------:R-:W-:-:S02]  /*5160*/  LEA.HI.X.SX32 R23, R30, R25, 0x2, P4 ;  /* 0x000000191e177211 */ /* 0x000fc400020f16ff */
[-C--:B------:R-:W-:Y:S01]  /*5170*/  ISETP.LT.AND P2, PT, R82, R93.reuse, !P0 ;  /* 0x0000005d5200720c */ /* 0x080fe20004741270 */
[----:B------:R1:W-:Y:S01]  /*5180*/  @P3 STG.E desc[UR14][R6.64], R11 ;  /* 0x0000000b06003986 */ /* 0x0003e2000c10190e */
[-C--:B---3--:R-:W-:Y:S02]  /*5190*/  LEA R4, P6, R8, R24.reuse, 0x2 ;  /* 0x0000001808047211 */ /* 0x088fe400078c10ff */
[----:B------:R-:W-:Y:S01]  /*51a0*/  ISETP.LT.AND P4, PT, R78, R93, !P0 ;  /* 0x0000005d4e00720c */ /* 0x000fe20004781270 */
[----:B------:R3:W-:Y:S01]  /*51b0*/  @P5 STG.E desc[UR14][R22.64], R12 ;  /* 0x0000000c16005986 */ /* 0x0007e2000c10190e */
[----:B------:R-:W-:Y:S01]  /*51c0*/  LEA.HI.X.SX32 R5, R8, R25, 0x2, P6 ;  /* 0x0000001908057211 */ /* 0x000fe200030f16ff */
[C---:B----4-:R-:W-:Y:S01]  /*51d0*/  IMAD R10, R3.reuse, 0x2, R26 ;  /* 0x00000002030a7824 */ /* 0x050fe200078e021a */
[-C--:B------:R-:W-:Y:S02]  /*51e0*/  LEA R8, P5, R26, R24.reuse, 0x2 ;  /* 0x000000181a087211 */ /* 0x080fe400078a10ff */
[----:B------:R-:W-:Y:S01]  /*51f0*/  ISETP.LT.AND P3, PT, R80, R93, !P0 ;  /* 0x0000005d5000720c */ /* 0x000fe20004761270 */
[----:B------:R-:W-:Y:S01]  /*5200*/  IMAD R20, R3, 0x2, R10 ;  /* 0x0000000203147824 */ /* 0x000fe200078e020a */
[----:B------:R-:W-:Y:S01]  /*5210*/  LEA.HI.X.SX32 R9, R26, R25, 0x2, P5 ;  /* 0x000000191a097211 */ /* 0x000fe200028f16ff */
[----:B------:R4:W-:Y:S01]  /*5220*/  @P2 STG.E desc[UR14][R4.64], R13 ;  /* 0x0000000d04002986 */ /* 0x0009e2000c10190e */
[----:B-1----:R-:W-:-:S02]  /*5230*/  LEA R6, P6, R10, R24, 0x2 ;  /* 0x000000180a067211 */ /* 0x002fc400078c10ff */
[-C--:B------:R-:W-:Y:S01]  /*5240*/  ISETP.LT.AND P5, PT, R74, R93.reuse, !P0 ;  /* 0x0000005d4a00720c */ /* 0x080fe200047a1270 */
[C---:B---3--:R-:W-:Y:S01]  /*5250*/  IMAD R12, R3.reuse, 0x2, R20 ;  /* 0x00000002030c7824 */ /* 0x048fe200078e0214 */
[----:B------:R-:W-:Y:S01]  /*5260*/  ISETP.LT.AND P2, PT, R76, R93, !P0 ;  /* 0x0000005d4c00720c */ /* 0x000fe20004741270 */
[----:B------:R1:W-:Y:S01]  /*5270*/  @P4 STG.E desc[UR14][R8.64], R14 ;  /* 0x0000000e08004986 */ /* 0x0003e2000c10190e */
[-C--:B------:R-:W-:Y:S01]  /*5280*/  LEA.HI.X.SX32 R7, R10, R25.reuse, 0x2, P6 ;  /* 0x000000190a077211 */ /* 0x080fe200030f16ff */
[C---:B------:R-:W-:Y:S01]  /*5290*/  IMAD R22, R3.reuse, 0x2, R12 ;  /* 0x0000000203167824 */ /* 0x040fe200078e020c */
[-C--:B------:R-:W-:Y:S02]  /*52a0*/  LEA R10, P4, R20, R24.reuse, 0x2 ;  /* 0x00000018140a7211 */ /* 0x080fe400078810ff */
[----:B----4-:R-:W-:Y:S01]  /*52b0*/  LEA R4, P6, R12, R24, 0x2 ;  /* 0x000000180c047211 */ /* 0x010fe200078c10ff */
[----:B------:R3:W-:Y:S01]  /*52c0*/  @P3 STG.E desc[UR14][R6.64], R15 ;  /* 0x0000000f06003986 */ /* 0x0007e2000c10190e */
[-C--:B------:R-:W-:Y:S01]  /*52d0*/  LEA.HI.X.SX32 R11, R20, R25.reuse, 0x2, P4 ;  /* 0x00000019140b7211 */ /* 0x080fe200020f16ff */
[----:B------:R-:W-:Y:S01]  /*52e0*/  IMAD R20, R3, 0x2, R22 ;  /* 0x0000000203147824 */ /* 0x000fe200078e0216 */
[----:B------:R-:W-:-:S02]  /*52f0*/  LEA.HI.X.SX32 R5, R12, R25, 0x2, P6 ;  /* 0x000000190c057211 */ /* 0x000fc400030f16ff */
[-C--:B------:R-:W-:Y:S01]  /*5300*/  ISETP.LT.AND P4, PT, R64, R93.reuse, !P0 ;  /* 0x0000005d4000720c */ /* 0x080fe20004781270 */
[C---:B-1----:R-:W-:Y:S01]  /*5310*/  IMAD R14, R3.reuse, 0x2, R20 ;  /* 0x00000002030e7824 */ /* 0x042fe200078e0214 */
[----:B------:R1:W-:Y:S01]  /*5320*/  @P5 STG.E desc[UR14][R10.64], R16 ;  /* 0x000000100a005986 */ /* 0x0003e2000c10190e */
[----:B------:R-:W-:Y:S02]  /*5330*/  ISETP.LT.AND P5, PT, R72, R93, !P0 ;  /* 0x0000005d4800720c */ /* 0x000fe400047a1270 */
[----:B------:R-:W-:Y:S01]  /*5340*/  IMAD R26, R3, 0x2, R14 ;  /* 0x00000002031a7824 */ /* 0x000fe200078e020e */
[----:B------:R4:W-:Y:S01]  /*5350*/  @P2 STG.E desc[UR14][R4.64], R17 ;  /* 0x0000001104002986 */ /* 0x0009e2000c10190e */
[-C--:B------:R-:W-:Y:S02]  /*5360*/  LEA R8, P2, R20, R24.reuse, 0x2 ;  /* 0x0000001814087211 */ /* 0x080fe400078410ff */
[----:B---3--:R-:W-:Y:S02]  /*5370*/  LEA R6, P6, R22, R24, 0x2 ;  /* 0x0000001816067211 */ /* 0x008fe400078c10ff */
[----:B------:R-:W-:-:S02]  /*5380*/  LEA.HI.X.SX32 R9, R20, R25, 0x2, P2 ;  /* 0x0000001914097211 */ /* 0x000fc400010f16ff */
[----:B------:R-:W-:Y:S02]  /*5390*/  ISETP.LT.AND P3, PT, R66, R93, !P0 ;  /* 0x0000005d4200720c */ /* 0x000fe40004761270 */
[-C--:B-1----:R-:W-:Y:S02]  /*53a0*/  LEA R10, P2, R26, R24.reuse, 0x2 ;  /* 0x000000181a0a7211 */ /* 0x082fe400078410ff */
[-C--:B------:R-:W-:Y:S01]  /*53b0*/  LEA.HI.X.SX32 R7, R22, R25.reuse, 0x2, P6 ;  /* 0x0000001916077211 */ /* 0x080fe200030f16ff */
[C---:B------:R-:W-:Y:S01]  /*53c0*/  IMAD R22, R3.reuse, 0x2, R26 ;  /* 0x0000000203167824 */ /* 0x040fe200078e021a */
[----:B------:R-:W-:Y:S02]  /*53d0*/  LEA.HI.X.SX32 R11, R26, R25, 0x2, P2 ;  /* 0x000000191a0b7211 */ /* 0x000fe400010f16ff */
[----:B------:R-:W-:Y:S01]  /*53e0*/  LEA R12, P6, R14, R24, 0x2 ;  /* 0x000000180e0c7211 */ /* 0x000fe200078c10ff */
[----:B------:R-:W-:Y:S01]  /*53f0*/  IMAD R3, R3, 0x2, R22 ;  /* 0x0000000203037824 */ /* 0x000fe200078e0216 */
[-C--:B------:R-:W-:Y:S01]  /*5400*/  ISETP.LT.AND P2, PT, R2, R93.reuse, !P0 ;  /* 0x0000005d0200720c */ /* 0x080fe20004741270 */
[----:B------:R4:W-:Y:S01]  /*5410*/  @P5 STG.E desc[UR14][R6.64], R18 ;  /* 0x0000001206005986 */ /* 0x0009e2000c10190e */
[----:B------:R-:W-:-:S02]  /*5420*/  ISETP.LT.AND P0, PT, R0, R93, !P0 ;  /* 0x0000005d0000720c */ /* 0x000fc40004701270 */
[----:B------:R-:W-:Y:S01]  /*5430*/  LEA.HI.X.SX32 R13, R14, R25, 0x2, P6 ;  /* 0x000000190e0d7211 */ /* 0x000fe200030f16ff */
[----:B------:R4:W-:Y:S01]  /*5440*/  @P4 STG.E desc[UR14][R8.64], R19 ;  /* 0x0000001308004986 */ /* 0x0009e2000c10190e */
[----:B------:R-:W-:-:S03]  /*5450*/  LEA R14, P6, R22, R24, 0x2 ;  /* 0x00000018160e7211 */ /* 0x000fc600078c10ff */
[----:B--2---:R4:W-:Y:S01]  /*5460*/  @P3 STG.E desc[UR14][R12.64], R68 ;  /* 0x000000440c003986 */ /* 0x0049e2000c10190e */
[-C--:B------:R-:W-:Y:S02]  /*5470*/  LEA.HI.X.SX32 R15, R22, R25.reuse, 0x2, P6 ;  /* 0x00000019160f7211 */ /* 0x080fe400030f16ff */
[C---:B------:R-:W-:Y:S01]  /*5480*/  LEA R24, P6, R3.reuse, R24, 0x2 ;  /* 0x0000001803187211 */ /* 0x040fe200078c10ff */
[----:B------:R4:W-:Y:S03]  /*5490*/  @P2 STG.E desc[UR14][R10.64], R69 ;  /* 0x000000450a002986 */ /* 0x0009e6000c10190e */
[----:B------:R-:W-:Y:S01]  /*54a0*/  LEA.HI.X.SX32 R25, R3, R25, 0x2, P6 ;  /* 0x0000001903197211 */ /* 0x000fe200030f16ff */
[----:B------:R4:W-:Y:S01]  /*54b0*/  @P1 STG.E desc[UR14][R14.64], R70 ;  /* 0x000000460e001986 */ /* 0x0009e2000c10190e */
[----:B------:R-:W-:Y:S07]  /*54c0*/  @!P0 EXIT ;  /* 0x000000000000894d */ /* 0x000fee0003800000 */
[----:B------:R-:W-:Y:S01]  /*54d0*/  STG.E desc[UR14][R24.64], R71 ;  /* 0x0000004718007986 */ /* 0x000fe2000c10190e */
[----:B------:R-:W-:Y:S05]  /*54e0*/  EXIT ;  /* 0x000000000000794d */ /* 0x000fea0003800000 */
.L_x_2:
[----:B------:R-:W-:-:S00]  /*54f0*/  BRA `(.L_x_2) ;  /* 0xfffffffc00fc7947 */ /* 0x000fc0000383ffff */
[----:B------:R-:W-:-:S00]  /*5500*/  NOP ;  /* 0x0000000000007918 */ /* 0x000fc00000000000 */
[----:B------:R-:W-:-:S00]  /*5510*/  NOP ;  /* 0x0000000000007918 */ /* 0x000fc00000000000 */
[----:B------:R-:W-:-:S00]  /*5520*/  NOP ;  /* 0x0000000000007918 */ /* 0x000fc00000000000 */
[----:B------:R-:W-:-:S00]  /*5530*/  NOP ;  /* 0x0000000000007918 */ /* 0x000fc00000000000 */
[----:B------:R-:W-:-:S00]  /*5540*/  NOP ;  /* 0x0000000000007918 */ /* 0x000fc00000000000 */
[----:B------:R-:W-:-:S00]  /*5550*/  NOP ;  /* 0x0000000000007918 */ /* 0x000fc00000000000 */
[----:B------:R-:W-:-:S00]  /*5560*/  NOP ;  /* 0x0000000000007918 */ /* 0x000fc00000000000 */
[----:B------:R-:W-:-:S00]  /*5570*/  NOP ;  /* 0x0000000000007918 */ /* 0x000fc00000000000 */
.L_x_3:


//--------------------- .nv.shared.matmul_kernel  --------------------------
	.section	.nv.shared.matmul_kernel,"aw",@nobits
	.sectionflags	@""
	.align	16
	.zero		1024


//--------------------- .nv.shared.reserved.0     --------------------------
	.section	.nv.shared.reserved.0,"aw",@nobits
	.weak		__nv_reservedSMEM_offset_0_alias
	.size		__nv_reservedSMEM_offset_0_alias, 0, 0
	.other		__nv_reservedSMEM_offset_0_alias,@"STO_CUDA_RESERVED_SHARED STV_DEFAULT"
__nv_reservedSMEM_offset_0_alias:
	.zero		0


//--------------------- .nv.constant0.matmul_kernel --------------------------
	.section	.nv.constant0.matmul_kernel,"a",@progbits
	.sectionflags	@""
	.align	4
.nv.constant0.matmul_kernel:
	.zero		608


//--------------------- SYMBOLS --------------------------

	.type		.nv.reservedSmem.offset0,@object
	.size		.nv.reservedSmem.offset0,0x4
